	.target	sm_90a

	.elftype	@"ET_EXEC"


//--------------------- .note.nv.tkinfo           --------------------------
	.section	.note.nv.tkinfo,"",@"SHT_NOTE"
	.sectionflags	@"SHF_NOTE_NV_TKINFO"
	.tkinfo
        /*0018*/ 	.word	0x00000002
        /*0030*/ 	.string	""
        /*0030*/ 	.string	"ptxas"
        /*0030*/ 	.string	"Cuda compilation tools, release 13.0, V13.0.88"
        /*0030*/ 	.string	"Build cuda_13.0.r13.0/compiler.36424714_0"
        /*0030*/ 	.string	"-arch sm_90a -m 64 "



//--------------------- .note.nv.cuinfo           --------------------------
	.section	.note.nv.cuinfo,"",@"SHT_NOTE"
	.sectionflags	@"SHF_NOTE_NV_CUINFO"
        /*0018*/ 	.short	0x0002
        /*001a*/ 	.short	0x005a
        /*001c*/ 	.short	0x0082
	.zero		2


//--------------------- .nv.info                  --------------------------
	.section	.nv.info,"",@"SHT_CUDA_INFO"
	.align	4


	//----- nvinfo : EIATTR_REGCOUNT
	.align		4
        /*0000*/ 	.byte	0x04, 0x2f
        /*0002*/ 	.short	(.L_16 - .L_15)
	.align		4
.L_15:
        /*0004*/ 	.word	index@(_ZN7cutlass13device_kernelINS_4fmha6kernel28FmhaKernelTmaWarpSpecializedINS1_10collective30FmhaMainloopTmaWarpSpecializedINS_10bfloat16_tEffN4cute5tupleIJNS7_1CILi128EEENS9_ILi256EEESA_EEENS8_IJiNS9_ILi1EEENS8_IJiiEEEEEESF_SF_NS4_13DefaultFusionEJEEENS4_15FmhaFwdEpilogueIS6_fNS8_IJNS9_ILi64EEESA_SB_EEEEENS2_23IndividualTileSchedulerEJEEEEEvNT_6ParamsE)
        /*0008*/ 	.word	0x000000a8


	//----- nvinfo : EIATTR_FRAME_SIZE
	.align		4
.L_16:
        /*000c*/ 	.byte	0x04, 0x11
        /*000e*/ 	.short	(.L_18 - .L_17)
	.align		4
.L_17:
        /*0010*/ 	.word	index@($__internal_0_$__cuda_sm20_rcp_rn_f32_slowpath)
        /*0014*/ 	.word	0x00000000


	//----- nvinfo : EIATTR_FRAME_SIZE
	.align		4
.L_18:
        /*0018*/ 	.byte	0x04, 0x11
        /*001a*/ 	.short	(.L_20 - .L_19)
	.align		4
.L_19:
        /*001c*/ 	.word	index@(_ZN7cutlass13device_kernelINS_4fmha6kernel28FmhaKernelTmaWarpSpecializedINS1_10collective30FmhaMainloopTmaWarpSpecializedINS_10bfloat16_tEffN4cute5tupleIJNS7_1CILi128EEENS9_ILi256EEESA_EEENS8_IJiNS9_ILi1EEENS8_IJiiEEEEEESF_SF_NS4_13DefaultFusionEJEEENS4_15FmhaFwdEpilogueIS6_fNS8_IJNS9_ILi64EEESA_SB_EEEEENS2_23IndividualTileSchedulerEJEEEEEvNT_6ParamsE)
        /*0020*/ 	.word	0x00000000


	//----- nvinfo : EIATTR_MIN_STACK_SIZE
	.align		4
.L_20:
        /*0024*/ 	.byte	0x04, 0x12
        /*0026*/ 	.short	(.L_22 - .L_21)
	.align		4
.L_21:
        /*0028*/ 	.word	index@(_ZN7cutlass13device_kernelINS_4fmha6kernel28FmhaKernelTmaWarpSpecializedINS1_10collective30FmhaMainloopTmaWarpSpecializedINS_10bfloat16_tEffN4cute5tupleIJNS7_1CILi128EEENS9_ILi256EEESA_EEENS8_IJiNS9_ILi1EEENS8_IJiiEEEEEESF_SF_NS4_13DefaultFusionEJEEENS4_15FmhaFwdEpilogueIS6_fNS8_IJNS9_ILi64EEESA_SB_EEEEENS2_23IndividualTileSchedulerEJEEEEEvNT_6ParamsE)
        /*002c*/ 	.word	0x00000000
.L_22:


//--------------------- .nv.compat                --------------------------
	.section	.nv.compat,"",@"SHT_CUDA_COMPAT_INFO"
	.align	4
        /*0000*/ 	.byte	0x02, 0x09, 0x01, 0x00, 0x02, 0x02, 0x04, 0x00, 0x02, 0x05, 0x05, 0x00, 0x03, 0x07, 0x01, 0x01
        /*0010*/ 	.byte	0x02, 0x03, 0x01, 0x00, 0x02, 0x06, 0x01, 0x00, 0x04, 0x0b, 0x08, 0x00, 0x00, 0x00, 0x00, 0x00
        /*0020*/ 	.byte	0x00, 0x00, 0x00, 0x00


//--------------------- .nv.info._ZN7cutlass13device_kernelINS_4fmha6kernel28FmhaKernelTmaWarpSpecializedINS1_10collective30FmhaMainloopTmaWarpSpecializedINS_10bfloat16_tEffN4cute5tupleIJNS7_1CILi128EEENS9_ILi256EEESA_EEENS8_IJiNS9_ILi1EEENS8_IJiiEEEEEESF_SF_NS4_13DefaultFusionEJEEENS4_15FmhaFwdEpilogueIS6_fNS8_IJNS9_ILi64EEESA_SB_EEEEENS2_23IndividualTileSchedulerEJEEEEEvNT_6ParamsE --------------------------
	.section	.nv.info._ZN7cutlass13device_kernelINS_4fmha6kernel28FmhaKernelTmaWarpSpecializedINS1_10collective30FmhaMainloopTmaWarpSpecializedINS_10bfloat16_tEffN4cute5tupleIJNS7_1CILi128EEENS9_ILi256EEESA_EEENS8_IJiNS9_ILi1EEENS8_IJiiEEEEEESF_SF_NS4_13DefaultFusionEJEEENS4_15FmhaFwdEpilogueIS6_fNS8_IJNS9_ILi64EEESA_SB_EEEEENS2_23IndividualTileSchedulerEJEEEEEvNT_6ParamsE,"",@"SHT_CUDA_INFO"
	.sectionflags	@""
	.align	4


	//----- nvinfo : EIATTR_CUDA_API_VERSION
	.align		4
        /*0000*/ 	.byte	0x04, 0x37
        /*0002*/ 	.short	(.L_24 - .L_23)
.L_23:
        /*0004*/ 	.word	0x00000082


	//----- nvinfo : EIATTR_KPARAM_INFO
	.align		4
.L_24:
        /*0008*/ 	.byte	0x04, 0x17
        /*000a*/ 	.short	(.L_26 - .L_25)
.L_25:
        /*000c*/ 	.word	0x00000000
        /*0010*/ 	.short	0x0000
        /*0012*/ 	.short	0x0070
        /*0014*/ 	.byte	0x00, 0xf0, 0x01, 0x20


	//----- nvinfo : EIATTR_SPARSE_MMA_MASK
	.align		4
.L_26:
        /*0018*/ 	.byte	0x03, 0x50
        /*001a*/ 	.short	0x0000


	//----- nvinfo : EIATTR_MAXREG_COUNT
	.align		4
        /*001c*/ 	.byte	0x03, 0x1b
        /*001e*/ 	.short	0x00a8


	//----- nvinfo : EIATTR_NUM_BARRIERS
	.align		4
        /*0020*/ 	.byte	0x02, 0x4c
        /*0022*/ 	.byte	0x02
	.zero		1


	//----- nvinfo : EIATTR_EXTERNS
	.align		4
        /*0024*/ 	.byte	0x04, 0x0f
        /*0026*/ 	.short	(.L_28 - .L_27)


	//   ....[0]....
	.align		4
.L_27:
        /*0028*/ 	.word	index@(__assertfail)


	//----- nvinfo : EIATTR_MERCURY_ISA_VERSION
	.align		4
.L_28:
        /*002c*/ 	.byte	0x03, 0x5f
        /*002e*/ 	.short	0x0101


	//----- nvinfo : EIATTR_INT_WARP_WIDE_INSTR_OFFSETS
	.align		4
        /*0030*/ 	.byte	0x04, 0x31
        /*0032*/ 	.short	(.L_30 - .L_29)


	//   ....[0]....
.L_29:
        /*0034*/ 	.word	0x000006f0


	//   ....[1]....
        /*0038*/ 	.word	0x00000700


	//   ....[2]....
        /*003c*/ 	.word	0x00000710


	//   ....[3]....
        /*0040*/ 	.word	0x00000720


	//   ....[4]....
        /*0044*/ 	.word	0x00000790


	//----- nvinfo : EIATTR_COOP_GROUP_MASK_REGIDS
	.align		4
.L_30:
        /*0048*/ 	.byte	0x04, 0x29
        /*004a*/ 	.short	(.L_32 - .L_31)


	//   ....[0]....
.L_31:
        /*004c*/ 	.word	0xffffffff


	//   ....[1]....
        /*0050*/ 	.word	0xffffffff


	//   ....[2]....
        /*0054*/ 	.word	0xffffffff


	//   ....[3]....
        /*0058*/ 	.word	0xffffffff


	//   ....[4]....
        /*005c*/ 	.word	0xffffffff


	//   ....[5]....
        /*0060*/ 	.word	0xffffffff


	//   ....[6]....
        /*0064*/ 	.word	0xffffffff


	//   ....[7]....
        /*0068*/ 	.word	0xffffffff


	//   ....[8]....
        /*006c*/ 	.word	0xffffffff


	//   ....[9]....
        /*0070*/ 	.word	0xffffffff


	//   ....[10]....
        /*0074*/ 	.word	0xffffffff


	//   ....[11]....
        /*0078*/ 	.word	0xffffffff


	//   ....[12]....
        /*007c*/ 	.word	0xffffffff


	//   ....[13]....
        /*0080*/ 	.word	0xffffffff


	//   ....[14]....
        /*0084*/ 	.word	0xffffffff


	//   ....[15]....
        /*0088*/ 	.word	0xffffffff


	//   ....[16]....
        /*008c*/ 	.word	0xffffffff


	//   ....[17]....
        /*0090*/ 	.word	0xffffffff


	//----- nvinfo : EIATTR_COOP_GROUP_INSTR_OFFSETS
	.align		4
.L_32:
        /*0094*/ 	.byte	0x04, 0x28
        /*0096*/ 	.short	(.L_34 - .L_33)


	//   ....[0]....
.L_33:
        /*0098*/ 	.word	0x00000050


	//   ....[1]....
        /*009c*/ 	.word	0x00000080


	//   ....[2]....
        /*00a0*/ 	.word	0x000001b0


	//   ....[3]....
        /*00a4*/ 	.word	0x00000370


	//   ....[4]....
        /*00a8*/ 	.word	0x00000530


	//   ....[5]....
        /*00ac*/ 	.word	0x00000690


	//   ....[6]....
        /*00b0*/ 	.word	0x00001a90


	//   ....[7]....
        /*00b4*/ 	.word	0x00001b20


	//   ....[8]....
        /*00b8*/ 	.word	0x00001b70


	//   ....[9]....
        /*00bc*/ 	.word	0x00001c40


	//   ....[10]....
        /*00c0*/ 	.word	0x00006630


	//   ....[11]....
        /*00c4*/ 	.word	0x00006660


	//   ....[12]....
        /*00c8*/ 	.word	0x00007b90


	//   ....[13]....
        /*00cc*/ 	.word	0x00007cb0


	//   ....[14]....
        /*00d0*/ 	.word	0x0000ab40


	//   ....[15]....
        /*00d4*/ 	.word	0x0000ab70


	//   ....[16]....
        /*00d8*/ 	.word	0x0000abc0


	//   ....[17]....
        /*00dc*/ 	.word	0x0000abd0


	//----- nvinfo : EIATTR_REG_RECONFIG
	.align		4
.L_34:
        /*00e0*/ 	.byte	0x01, 0x54
	.zero		2


	//----- nvinfo : EIATTR_SYSCALL_OFFSETS
	.align		4
        /*00e4*/ 	.byte	0x04, 0x46
        /*00e6*/ 	.short	(.L_36 - .L_35)


	//   ....[0]....
.L_35:
        /*00e8*/ 	.word	0x0000b7b0


	//   ....[1]....
        /*00ec*/ 	.word	0x0000b910


	//----- nvinfo : EIATTR_MBARRIER_INSTR_OFFSETS
	.align		4
.L_36:
        /*00f0*/ 	.byte	0x04, 0x39
        /*00f2*/ 	.short	(.L_38 - .L_37)


	//   ....[0]....
.L_37:
        /*00f4*/ 	.word	0x00000320
        /*00f8*/ 	.word	0x000000ff
        /*00fc*/ 	.word	0x00058050
        /*0100*/ 	.short	0x0100
        /*0102*/ 	.byte	0x0b
	.zero		1


	//   ....[1]....
        /*0104*/ 	.word	0x00000330
        /*0108*/ 	.word	0x000000ff
        /*010c*/ 	.word	0x00058060
        /*0110*/ 	.short	0x0100
        /*0112*/ 	.byte	0x0b
	.zero		1


	//   ....[2]....
        /*0114*/ 	.word	0x00000340
        /*0118*/ 	.word	0x000000ff
        /*011c*/ 	.word	0x00058058
        /*0120*/ 	.short	0x0100
        /*0122*/ 	.byte	0x0b
	.zero		1


	//   ....[3]....
        /*0124*/ 	.word	0x00000350
        /*0128*/ 	.word	0x000000ff
        /*012c*/ 	.word	0x00058068
        /*0130*/ 	.short	0x0100
        /*0132*/ 	.byte	0x0b
	.zero		1


	//   ....[4]....
        /*0134*/ 	.word	0x00000480
        /*0138*/ 	.word	0x000000ff
        /*013c*/ 	.word	0x00058000
        /*0140*/ 	.short	0x0100
        /*0142*/ 	.byte	0x0b
	.zero		1


	//   ....[5]....
        /*0144*/ 	.word	0x00000490
        /*0148*/ 	.word	0x000000ff
        /*014c*/ 	.word	0x00058028
        /*0150*/ 	.short	0x0100
        /*0152*/ 	.byte	0x0b
	.zero		1


	//   ....[6]....
        /*0154*/ 	.word	0x000004a0
        /*0158*/ 	.word	0x000000ff
        /*015c*/ 	.word	0x00058008
        /*0160*/ 	.short	0x0100
        /*0162*/ 	.byte	0x0b
	.zero		1


	//   ....[7]....
        /*0164*/ 	.word	0x000004b0
        /*0168*/ 	.word	0x000000ff
        /*016c*/ 	.word	0x00058030
        /*0170*/ 	.short	0x0100
        /*0172*/ 	.byte	0x0b
	.zero		1


	//   ....[8]....
        /*0174*/ 	.word	0x000004c0
        /*0178*/ 	.word	0x000000ff
        /*017c*/ 	.word	0x00058010
        /*0180*/ 	.short	0x0100
        /*0182*/ 	.byte	0x0b
	.zero		1


	//   ....[9]....
        /*0184*/ 	.word	0x000004d0
        /*0188*/ 	.word	0x000000ff
        /*018c*/ 	.word	0x00058038
        /*0190*/ 	.short	0x0100
        /*0192*/ 	.byte	0x0b
	.zero		1


	//   ....[10]....
        /*0194*/ 	.word	0x000004e0
        /*0198*/ 	.word	0x000000ff
        /*019c*/ 	.word	0x00058018
        /*01a0*/ 	.short	0x0100
        /*01a2*/ 	.byte	0x0b
	.zero		1


	//   ....[11]....
        /*01a4*/ 	.word	0x000004f0
        /*01a8*/ 	.word	0x000000ff
        /*01ac*/ 	.word	0x00058040
        /*01b0*/ 	.short	0x0100
        /*01b2*/ 	.byte	0x0b
	.zero		1


	//   ....[12]....
        /*01b4*/ 	.word	0x00000500
        /*01b8*/ 	.word	0x000000ff
        /*01bc*/ 	.word	0x00058020
        /*01c0*/ 	.short	0x0100
        /*01c2*/ 	.byte	0x0b
	.zero		1


	//   ....[13]....
        /*01c4*/ 	.word	0x00000510
        /*01c8*/ 	.word	0x000000ff
        /*01cc*/ 	.word	0x00058048
        /*01d0*/ 	.short	0x0100
        /*01d2*/ 	.byte	0x0b
	.zero		1


	//   ....[14]....
        /*01d4*/ 	.word	0x00000640
        /*01d8*/ 	.word	0x000000ff
        /*01dc*/ 	.word	0x00058070
        /*01e0*/ 	.short	0x0100
        /*01e2*/ 	.byte	0x0b
	.zero		1


	//   ....[15]....
        /*01e4*/ 	.word	0x00000650
        /*01e8*/ 	.word	0x000000ff
        /*01ec*/ 	.word	0x00058080
        /*01f0*/ 	.short	0x0100
        /*01f2*/ 	.byte	0x0b
	.zero		1


	//   ....[16]....
        /*01f4*/ 	.word	0x00000660
        /*01f8*/ 	.word	0x000000ff
        /*01fc*/ 	.word	0x00058078
        /*0200*/ 	.short	0x0100
        /*0202*/ 	.byte	0x0b
	.zero		1


	//   ....[17]....
        /*0204*/ 	.word	0x00000670
        /*0208*/ 	.word	0x000000ff
        /*020c*/ 	.word	0x00058088
        /*0210*/ 	.short	0x0100
        /*0212*/ 	.byte	0x0b
	.zero		1


	//   ....[18]....
        /*0214*/ 	.word	0x000007b0
        /*0218*/ 	.word	0x000000ff
        /*021c*/ 	.word	0x00058090
        /*0220*/ 	.short	0x0100
        /*0222*/ 	.byte	0x08
	.zero		1


	//   ....[19]....
        /*0224*/ 	.word	0x000007c0
        /*0228*/ 	.word	0x000000ff
        /*022c*/ 	.word	0x00058098
        /*0230*/ 	.short	0x0100
        /*0232*/ 	.byte	0x08
	.zero		1


	//   ....[20]....
        /*0234*/ 	.word	0x000007d0
        /*0238*/ 	.word	0x000000ff
        /*023c*/ 	.word	0x000580a0
        /*0240*/ 	.short	0x0100
        /*0242*/ 	.byte	0x08
	.zero		1


	//   ....[21]....
        /*0244*/ 	.word	0x000007e0
        /*0248*/ 	.word	0x000000ff
        /*024c*/ 	.word	0x000580a8
        /*0250*/ 	.short	0x0100
        /*0252*/ 	.byte	0x08
	.zero		1


	//   ....[22]....
        /*0254*/ 	.word	0x000008e0
        /*0258*/ 	.word	0x000000ff
        /*025c*/ 	.word	0x000580c0
        /*0260*/ 	.short	0x0100
        /*0262*/ 	.byte	0x0b
	.zero		1


	//   ....[23]....
        /*0264*/ 	.word	0x000008f0
        /*0268*/ 	.word	0x000000ff
        /*026c*/ 	.word	0x000580e0
        /*0270*/ 	.short	0x0100
        /*0272*/ 	.byte	0x0b
	.zero		1


	//   ....[24]....
        /*0274*/ 	.word	0x00000900
        /*0278*/ 	.word	0x000000ff
        /*027c*/ 	.word	0x000580c8
        /*0280*/ 	.short	0x0100
        /*0282*/ 	.byte	0x0b
	.zero		1


	//   ....[25]....
        /*0284*/ 	.word	0x00000910
        /*0288*/ 	.word	0x000000ff
        /*028c*/ 	.word	0x000580e8
        /*0290*/ 	.short	0x0100
        /*0292*/ 	.byte	0x0b
	.zero		1


	//   ....[26]....
        /*0294*/ 	.word	0x00000920
        /*0298*/ 	.word	0x000000ff
        /*029c*/ 	.word	0x000580d0
        /*02a0*/ 	.short	0x0100
        /*02a2*/ 	.byte	0x0b
	.zero		1


	//   ....[27]....
        /*02a4*/ 	.word	0x00000930
        /*02a8*/ 	.word	0x000000ff
        /*02ac*/ 	.word	0x000580f0
        /*02b0*/ 	.short	0x0100
        /*02b2*/ 	.byte	0x0b
	.zero		1


	//   ....[28]....
        /*02b4*/ 	.word	0x00000940
        /*02b8*/ 	.word	0x000000ff
        /*02bc*/ 	.word	0x000580d8
        /*02c0*/ 	.short	0x0100
        /*02c2*/ 	.byte	0x0b
	.zero		1


	//   ....[29]....
        /*02c4*/ 	.word	0x00000950
        /*02c8*/ 	.word	0x000000ff
        /*02cc*/ 	.word	0x000580f8
        /*02d0*/ 	.short	0x0100
        /*02d2*/ 	.byte	0x0b
	.zero		1


	//   ....[30]....
        /*02d4*/ 	.word	0x00000d50
        /*02d8*/ 	.word	0x000000ff
        /*02dc*/ 	.word	0x00058050
        /*02e0*/ 	.short	0x010a
        /*02e2*/ 	.byte	0x08
	.zero		1


	//   ....[31]....
        /*02e4*/ 	.word	0x00000dc0
        /*02e8*/ 	.word	0x000000ff
        /*02ec*/ 	.word	0x00058000
        /*02f0*/ 	.short	0x010a
        /*02f2*/ 	.byte	0x25
	.zero		1


	//   ....[32]....
        /*02f4*/ 	.word	0x00000e30
        /*02f8*/ 	.word	0x000000ff
        /*02fc*/ 	.word	0x00000000
        /*0300*/ 	.short	0x010a
        /*0302*/ 	.byte	0x0a
	.zero		1


	//   ....[33]....
        /*0304*/ 	.word	0x000053e0
        /*0308*/ 	.word	0x00000004
        /*030c*/ 	.word	0x00000000
        /*0310*/ 	.short	0x0101
        /*0312*/ 	.byte	0x0b
	.zero		1


	//   ....[34]....
        /*0314*/ 	.word	0x000057c0
        /*0318*/ 	.word	0x000000ff
        /*031c*/ 	.word	0x00058008
        /*0320*/ 	.short	0x010a
        /*0322*/ 	.byte	0x25
	.zero		1


	//   ....[35]....
        /*0324*/ 	.word	0x00005d60
        /*0328*/ 	.word	0x000000ff
        /*032c*/ 	.word	0x00000000
        /*0330*/ 	.short	0x0101
        /*0332*/ 	.byte	0x0a
	.zero		1


	//   ....[36]....
        /*0334*/ 	.word	0x00005eb0
        /*0338*/ 	.word	0x000000ff
        /*033c*/ 	.word	0x00058000
        /*0340*/ 	.short	0x010a
        /*0342*/ 	.byte	0x0a
	.zero		1


	//   ....[37]....
        /*0344*/ 	.word	0x00009e80
        /*0348*/ 	.word	0x000000ff
        /*034c*/ 	.word	0x00058000
        /*0350*/ 	.short	0x010a
        /*0352*/ 	.byte	0x0b
	.zero		1


	//   ....[38]....
        /*0354*/ 	.word	0x0000a410
        /*0358*/ 	.word	0x000000ff
        /*035c*/ 	.word	0x00058000
        /*0360*/ 	.short	0x010a
        /*0362*/ 	.byte	0x0b
	.zero		1


	//   ....[39]....
        /*0364*/ 	.word	0x0000a990
        /*0368*/ 	.word	0x000000ff
        /*036c*/ 	.word	0x00000000
        /*0370*/ 	.short	0x0101
        /*0372*/ 	.byte	0x0b
	.zero		1


	//   ....[40]....
        /*0374*/ 	.word	0x0000aa40
        /*0378*/ 	.word	0x000000ff
        /*037c*/ 	.word	0x00000000
        /*0380*/ 	.short	0x0101
        /*0382*/ 	.byte	0x04
	.zero		1


	//   ....[41]....
        /*0384*/ 	.word	0x0000b1e0
        /*0388*/ 	.word	0x000000ff
        /*038c*/ 	.word	0x00058098
        /*0390*/ 	.short	0x010a
        /*0392*/ 	.byte	0x04
	.zero		1


	//   ....[42]....
        /*0394*/ 	.word	0x0000c710
        /*0398*/ 	.word	0x00000000
        /*039c*/ 	.word	0x00058090
        /*03a0*/ 	.short	0x0101
        /*03a2*/ 	.byte	0x25
	.zero		1


	//   ....[43]....
        /*03a4*/ 	.word	0x0000c860
        /*03a8*/ 	.word	0x00000003
        /*03ac*/ 	.word	0x00058060
        /*03b0*/ 	.short	0x010a
        /*03b2*/ 	.byte	0x3f
	.zero		1


	//   ....[44]....
        /*03b4*/ 	.word	0x0000cb10
        /*03b8*/ 	.word	0x00000005
        /*03bc*/ 	.word	0x00058028
        /*03c0*/ 	.short	0x010a
        /*03c2*/ 	.byte	0x3f
	.zero		1


	//   ....[45]....
        /*03c4*/ 	.word	0x0000cdc0
        /*03c8*/ 	.word	0x00000004
        /*03cc*/ 	.word	0x00058060
        /*03d0*/ 	.short	0x010a
        /*03d2*/ 	.byte	0x3f
	.zero		1


	//   ....[46]....
        /*03d4*/ 	.word	0x0000d0a0
        /*03d8*/ 	.word	0x00000003
        /*03dc*/ 	.word	0x00058028
        /*03e0*/ 	.short	0x010a
        /*03e2*/ 	.byte	0x3f
	.zero		1


	//   ....[47]....
        /*03e4*/ 	.word	0x0000d440
        /*03e8*/ 	.word	0x00000006
        /*03ec*/ 	.word	0x00058028
        /*03f0*/ 	.short	0x010a
        /*03f2*/ 	.byte	0x3f
	.zero		1


	//   ....[48]....
        /*03f4*/ 	.word	0x0000d720
        /*03f8*/ 	.word	0x00000006
        /*03fc*/ 	.word	0x00058028
        /*0400*/ 	.short	0x010a
        /*0402*/ 	.byte	0x3f
	.zero		1


	//   ....[49]....
        /*0404*/ 	.word	0x0000d9f0
        /*0408*/ 	.word	0x00000003
        /*040c*/ 	.word	0x00058050
        /*0410*/ 	.short	0x010a
        /*0412*/ 	.byte	0x3f
	.zero		1


	//   ....[50]....
        /*0414*/ 	.word	0x0000da50
        /*0418*/ 	.word	0x00000000
        /*041c*/ 	.word	0x00058000
        /*0420*/ 	.short	0x010a
        /*0422*/ 	.byte	0x3f
	.zero		1


	//   ....[51]....
        /*0424*/ 	.word	0x0000dab0
        /*0428*/ 	.word	0x00000003
        /*042c*/ 	.word	0x00000000
        /*0430*/ 	.short	0x010a
        /*0432*/ 	.byte	0x3f
	.zero		1


	//   ....[52]....
        /*0434*/ 	.word	0x0000db10
        /*0438*/ 	.word	0x00000006
        /*043c*/ 	.word	0x00058008
        /*0440*/ 	.short	0x010a
        /*0442*/ 	.byte	0x3f
	.zero		1


	//   ....[53]....
        /*0444*/ 	.word	0x0000db70
        /*0448*/ 	.word	0x00000007
        /*044c*/ 	.word	0x00058000
        /*0450*/ 	.short	0x010a
        /*0452*/ 	.byte	0x3f
	.zero		1


	//   ....[54]....
        /*0454*/ 	.word	0x0000dbd0
        /*0458*/ 	.word	0x00000008
        /*045c*/ 	.word	0x00058000
        /*0460*/ 	.short	0x010a
        /*0462*/ 	.byte	0x3f
	.zero		1


	//   ....[55]....
        /*0464*/ 	.word	0x0000dc30
        /*0468*/ 	.word	0x00000003
        /*046c*/ 	.word	0x00058098
        /*0470*/ 	.short	0x010a
        /*0472*/ 	.byte	0x3f
	.zero		1


	//   ....[56]....
        /*0474*/ 	.word	0x0000dc80
        /*0478*/ 	.word	0x00000003
        /*047c*/ 	.word	0x00058060
        /*0480*/ 	.short	0x010a
        /*0482*/ 	.byte	0x3f
	.zero		1


	//   ....[57]....
        /*0484*/ 	.word	0x0000dcd0
        /*0488*/ 	.word	0x00000005
        /*048c*/ 	.word	0x00058028
        /*0490*/ 	.short	0x010a
        /*0492*/ 	.byte	0x3f
	.zero		1


	//   ....[58]....
        /*0494*/ 	.word	0x0000dd20
        /*0498*/ 	.word	0x00000004
        /*049c*/ 	.word	0x00058060
        /*04a0*/ 	.short	0x010a
        /*04a2*/ 	.byte	0x3f
	.zero		1


	//   ....[59]....
        /*04a4*/ 	.word	0x0000dd70
        /*04a8*/ 	.word	0x00000003
        /*04ac*/ 	.word	0x00058028
        /*04b0*/ 	.short	0x010a
        /*04b2*/ 	.byte	0x3f
	.zero		1


	//   ....[60]....
        /*04b4*/ 	.word	0x0000ddc0
        /*04b8*/ 	.word	0x00000006
        /*04bc*/ 	.word	0x00058028
        /*04c0*/ 	.short	0x010a
        /*04c2*/ 	.byte	0x3f
	.zero		1


	//   ....[61]....
        /*04c4*/ 	.word	0x0000de10
        /*04c8*/ 	.word	0x00000006
        /*04cc*/ 	.word	0x00058028
        /*04d0*/ 	.short	0x010a
        /*04d2*/ 	.byte	0x3f
	.zero		1


	//----- nvinfo : EIATTR_NUM_MBARRIERS
	.align		4
.L_38:
        /*04d4*/ 	.byte	0x03, 0x38
        /*04d6*/ 	.short	0x001e


	//----- nvinfo : EIATTR_EXIT_INSTR_OFFSETS
	.align		4
        /*04d8*/ 	.byte	0x04, 0x1c
        /*04da*/ 	.short	(.L_40 - .L_39)


	//   ....[0]....
.L_39:
        /*04dc*/ 	.word	0x000009f0


	//   ....[1]....
        /*04e0*/ 	.word	0x0000c720


	//   ....[2]....
        /*04e4*/ 	.word	0x0000c760


	//   ....[3]....
        /*04e8*/ 	.word	0x0000d310


	//   ....[4]....
        /*04ec*/ 	.word	0x0000d9d0


	//----- nvinfo : EIATTR_MAX_THREADS
	.align		4
.L_40:
        /*04f0*/ 	.byte	0x04, 0x05
        /*04f2*/ 	.short	(.L_42 - .L_41)
.L_41:
        /*04f4*/ 	.word	0x00000180
        /*04f8*/ 	.word	0x00000001
        /*04fc*/ 	.word	0x00000001


	//----- nvinfo : EIATTR_CRS_STACK_SIZE
	.align		4
.L_42:
        /*0500*/ 	.byte	0x04, 0x1e
        /*0502*/ 	.short	(.L_44 - .L_43)
.L_43:
        /*0504*/ 	.word	0x00000000


	//----- nvinfo : EIATTR_CBANK_PARAM_SIZE
	.align		4
.L_44:
        /*0508*/ 	.byte	0x03, 0x19
        /*050a*/ 	.short	0x0870


	//----- nvinfo : EIATTR_PARAM_CBANK
	.align		4
        /*050c*/ 	.byte	0x04, 0x0a
        /*050e*/ 	.short	(.L_46 - .L_45)
	.align		4
.L_45:
        /*0510*/ 	.word	index@(.nv.constant0._ZN7cutlass13device_kernelINS_4fmha6kernel28FmhaKernelTmaWarpSpecializedINS1_10collective30FmhaMainloopTmaWarpSpecializedINS_10bfloat16_tEffN4cute5tupleIJNS7_1CILi128EEENS9_ILi256EEESA_EEENS8_IJiNS9_ILi1EEENS8_IJiiEEEEEESF_SF_NS4_13DefaultFusionEJEEENS4_15FmhaFwdEpilogueIS6_fNS8_IJNS9_ILi64EEESA_SB_EEEEENS2_23IndividualTileSchedulerEJEEEEEvNT_6ParamsE)
        /*0514*/ 	.short	0x0210
        /*0516*/ 	.short	0x0870


	//----- nvinfo : EIATTR_SW_WAR
	.align		4
.L_46:
        /*0518*/ 	.byte	0x04, 0x36
        /*051a*/ 	.short	(.L_48 - .L_47)
.L_47:
        /*051c*/ 	.word	0x00000008
.L_48:


//--------------------- .nv.callgraph             --------------------------
	.section	.nv.callgraph,"",@"SHT_CUDA_CALLGRAPH"
	.align	4
	.sectionentsize	8
	.align		4
        /*0000*/ 	.word	0x00000000
	.align		4
        /*0004*/ 	.word	0xffffffff
	.align		4
        /*0008*/ 	.word	index@(_ZN7cutlass13device_kernelINS_4fmha6kernel28FmhaKernelTmaWarpSpecializedINS1_10collective30FmhaMainloopTmaWarpSpecializedINS_10bfloat16_tEffN4cute5tupleIJNS7_1CILi128EEENS9_ILi256EEESA_EEENS8_IJiNS9_ILi1EEENS8_IJiiEEEEEESF_SF_NS4_13DefaultFusionEJEEENS4_15FmhaFwdEpilogueIS6_fNS8_IJNS9_ILi64EEESA_SB_EEEEENS2_23IndividualTileSchedulerEJEEEEEvNT_6ParamsE)
	.align		4
        /*000c*/ 	.word	index@(__assertfail)
	.align		4
        /*0010*/ 	.word	0x00000000
	.align		4
        /*0014*/ 	.word	0xfffffffe
	.align		4
        /*0018*/ 	.word	0x00000000
	.align		4
        /*001c*/ 	.word	0xfffffffd
	.align		4
        /*0020*/ 	.word	0x00000000
	.align		4
        /*0024*/ 	.word	0xfffffffc


//--------------------- .nv.constant4             --------------------------
	.section	.nv.constant4,"a",@progbits
	.align	8
	.align		8
.nv.constant4:
        /*0000*/ 	.dword	__assertfail
	.align		8
        /*0008*/ 	.dword	__unnamed_1
	.align		8
        /*0010*/ 	.dword	__unnamed_2
	.align		8
        /*0018*/ 	.dword	_ZN39_INTERNAL_2f5610de_4_k_cu_771cf1fa_27994cuda3std3__45__cpo5beginE
	.align		8
        /*0020*/ 	.dword	_ZN39_INTERNAL_2f5610de_4_k_cu_771cf1fa_27994cuda3std3__45__cpo3endE
	.align		8
        /*0028*/ 	.dword	_ZN39_INTERNAL_2f5610de_4_k_cu_771cf1fa_27994cuda3std3__45__cpo6cbeginE
	.align		8
        /*0030*/ 	.dword	_ZN39_INTERNAL_2f5610de_4_k_cu_771cf1fa_27994cuda3std3__45__cpo4cendE
	.align		8
        /*0038*/ 	.dword	_ZN39_INTERNAL_2f5610de_4_k_cu_771cf1fa_27994cuda3std3__441_GLOBAL__N__2f5610de_4_k_cu_771cf1fa_27996ignoreE
	.align		8
        /*0040*/ 	.dword	_ZN39_INTERNAL_2f5610de_4_k_cu_771cf1fa_27994cuda3std3__419piecewise_constructE
	.align		8
        /*0048*/ 	.dword	_ZN39_INTERNAL_2f5610de_4_k_cu_771cf1fa_27994cuda3std3__48in_placeE
	.align		8
        /*0050*/ 	.dword	_ZN39_INTERNAL_2f5610de_4_k_cu_771cf1fa_27994cuda3std6ranges3__45__cpo4swapE
	.align		8
        /*0058*/ 	.dword	_ZN39_INTERNAL_2f5610de_4_k_cu_771cf1fa_27994cuda3std6ranges3__45__cpo9iter_moveE
	.align		8
        /*0060*/ 	.dword	_ZN39_INTERNAL_2f5610de_4_k_cu_771cf1fa_27994cute7productE
	.align		8
        /*0068*/ 	.dword	_ZN39_INTERNAL_2f5610de_4_k_cu_771cf1fa_27994cute1_E
	.align		8
        /*0070*/ 	.dword	$str$24
	.align		8
        /*0078*/ 	.dword	$str$25


//--------------------- .text._ZN7cutlass13device_kernelINS_4fmha6kernel28FmhaKernelTmaWarpSpecializedINS1_10collective30FmhaMainloopTmaWarpSpecializedINS_10bfloat16_tEffN4cute5tupleIJNS7_1CILi128EEENS9_ILi256EEESA_EEENS8_IJiNS9_ILi1EEENS8_IJiiEEEEEESF_SF_NS4_13DefaultFusionEJEEENS4_15FmhaFwdEpilogueIS6_fNS8_IJNS9_ILi64EEESA_SB_EEEEENS2_23IndividualTileSchedulerEJEEEEEvNT_6ParamsE --------------------------
	.section	.text._ZN7cutlass13device_kernelINS_4fmha6kernel28FmhaKernelTmaWarpSpecializedINS1_10collective30FmhaMainloopTmaWarpSpecializedINS_10bfloat16_tEffN4cute5tupleIJNS7_1CILi128EEENS9_ILi256EEESA_EEENS8_IJiNS9_ILi1EEENS8_IJiiEEEEEESF_SF_NS4_13DefaultFusionEJEEENS4_15FmhaFwdEpilogueIS6_fNS8_IJNS9_ILi64EEESA_SB_EEEEENS2_23IndividualTileSchedulerEJEEEEEvNT_6ParamsE,"ax",@progbits
	.align	128
.text._ZN7cutlass13device_kernelINS_4fmha6kernel28FmhaKernelTmaWarpSpecializedINS1_10collective30FmhaMainloopTmaWarpSpecializedINS_10bfloat16_tEffN4cute5tupleIJNS7_1CILi128EEENS9_ILi256EEESA_EEENS8_IJiNS9_ILi1EEENS8_IJiiEEEEEESF_SF_NS4_13DefaultFusionEJEEENS4_15FmhaFwdEpilogueIS6_fNS8_IJNS9_ILi64EEESA_SB_EEEEENS2_23IndividualTileSchedulerEJEEEEEvNT_6ParamsE:
        .type           _ZN7cutlass13device_kernelINS_4fmha6kernel28FmhaKernelTmaWarpSpecializedINS1_10collective30FmhaMainloopTmaWarpSpecializedINS_10bfloat16_tEffN4cute5tupleIJNS7_1CILi128EEENS9_ILi256EEESA_EEENS8_IJiNS9_ILi1EEENS8_IJiiEEEEEESF_SF_NS4_13DefaultFusionEJEEENS4_15FmhaFwdEpilogueIS6_fNS8_IJNS9_ILi64EEESA_SB_EEEEENS2_23IndividualTileSchedulerEJEEEEEvNT_6ParamsE,@function
        .size           _ZN7cutlass13device_kernelINS_4fmha6kernel28FmhaKernelTmaWarpSpecializedINS1_10collective30FmhaMainloopTmaWarpSpecializedINS_10bfloat16_tEffN4cute5tupleIJNS7_1CILi128EEENS9_ILi256EEESA_EEENS8_IJiNS9_ILi1EEENS8_IJiiEEEEEESF_SF_NS4_13DefaultFusionEJEEENS4_15FmhaFwdEpilogueIS6_fNS8_IJNS9_ILi64EEESA_SB_EEEEENS2_23IndividualTileSchedulerEJEEEEEvNT_6ParamsE,(.L_x_110 - _ZN7cutlass13device_kernelINS_4fmha6kernel28FmhaKernelTmaWarpSpecializedINS1_10collective30FmhaMainloopTmaWarpSpecializedINS_10bfloat16_tEffN4cute5tupleIJNS7_1CILi128EEENS9_ILi256EEESA_EEENS8_IJiNS9_ILi1EEENS8_IJiiEEEEEESF_SF_NS4_13DefaultFusionEJEEENS4_15FmhaFwdEpilogueIS6_fNS8_IJNS9_ILi64EEESA_SB_EEEEENS2_23IndividualTileSchedulerEJEEEEEvNT_6ParamsE)
        .other          _ZN7cutlass13device_kernelINS_4fmha6kernel28FmhaKernelTmaWarpSpecializedINS1_10collective30FmhaMainloopTmaWarpSpecializedINS_10bfloat16_tEffN4cute5tupleIJNS7_1CILi128EEENS9_ILi256EEESA_EEENS8_IJiNS9_ILi1EEENS8_IJiiEEEEEESF_SF_NS4_13DefaultFusionEJEEENS4_15FmhaFwdEpilogueIS6_fNS8_IJNS9_ILi64EEESA_SB_EEEEENS2_23IndividualTileSchedulerEJEEEEEvNT_6ParamsE,@"STO_CUDA_ENTRY STV_DEFAULT"
_ZN7cutlass13device_kernelINS_4fmha6kernel28FmhaKernelTmaWarpSpecializedINS1_10collective30FmhaMainloopTmaWarpSpecializedINS_10bfloat16_tEffN4cute5tupleIJNS7_1CILi128EEENS9_ILi256EEESA_EEENS8_IJiNS9_ILi1EEENS8_IJiiEEEEEESF_SF_NS4_13DefaultFusionEJEEENS4_15FmhaFwdEpilogueIS6_fNS8_IJNS9_ILi64EEESA_SB_EEEEENS2_23IndividualTileSchedulerEJEEEEEvNT_6ParamsE:
[----:B------:R-:W1:Y:S01]  /*0000*/  LDC R1, c[0x0][0x28] ;  /* 0x00000a00ff017b82 */ /* 0x000e620000000800 */
[----:B------:R-:W2:Y:S01]  /*0010*/  S2R R6, SR_TID.X ;  /* 0x0000000000067919 */ /* 0x000ea20000002100 */
[----:B------:R-:W-:Y:S01]  /*0020*/  ELECT P1, URZ, PT ;  /* 0x00000000003f782f */ /* 0x000fe20003820000 */
[----:B------:R-:W-:Y:S01]  /*0030*/  BSSY B0, `(.L_x_0) ;  /* 0x0000017000007945 */ /* 0x000fe20003800000 */
[----:B--2---:R-:W-:-:S05]  /*0040*/  SHF.R.U32.HI R0, RZ, 0x5, R6 ;  /* 0x00000005ff007819 */ /* 0x004fca0000011606 */
[----:B------:R-:W2:Y:S02]  /*0050*/  SHFL.IDX PT, R2, R0, RZ, 0x1f ;  /* 0x00001fff00027589 */ /* 0x000ea400000e0000 */
[----:B--2---:R-:W-:Y:S02]  /*0060*/  R2UR UR4, R2 ;  /* 0x00000000020472ca */ /* 0x004fe400000e0000 */
[----:B------:R-:W-:-:S06]  /*0070*/  SHF.R.U32.HI R2, RZ, 0x7, R6 ;  /* 0x00000007ff027819 */ /* 0x000fcc0000011606 */
[----:B------:R-:W2:Y:S05]  /*0080*/  SHFL.IDX PT, R2, R2, RZ, 0x1f ;  /* 0x00001fff02027589 */ /* 0x000eaa00000e0000 */
[----:B------:R-:W-:Y:S02]  /*0090*/  USHF.R.S32.HI UR5, URZ, 0x1f, UR4 ;  /* 0x0000001f3f057899 */ /* 0x000fe40008011404 */
[----:B------:R-:W-:Y:S02]  /*00a0*/  ISETP.NE.OR P0, PT, RZ, UR4, !P1 ;  /* 0x00000004ff007c0c */ /* 0x000fe4000cf05670 */
[----:B------:R-:W-:-:S04]  /*00b0*/  ULEA.HI UR5, UR5, UR4, URZ, 0x2 ;  /* 0x0000000405057291 */ /* 0x000fc8000f8f103f */
[----:B------:R-:W-:-:S04]  /*00c0*/  ULOP3.LUT UR5, UR5, 0xfffffffc, URZ, 0xc0, !UPT ;  /* 0xfffffffc05057892 */ /* 0x000fc8000f8ec03f */
[----:B------:R-:W-:-:S03]  /*00d0*/  UIADD3 UR5, UR4, -UR5, URZ ;  /* 0x8000000504057290 */ /* 0x000fc6000fffe03f */
[----:B-1----:R-:W-:Y:S09]  /*00e0*/  @P0 BRA `(.L_x_1) ;  /* 0x00000000002c0947 */ /* 0x002ff20003800000 */
[----:B------:R-:W-:Y:S02]  /*00f0*/  ULDC.64 UR6, c[0x0][0x198] ;  /* 0x0000660000067ab9 */ /* 0x000fe40000000a00 */
[----:B------:R-:W-:Y:S02]  /*0100*/  UIADD3 UR8, UP0, UR6, 0xf0, URZ ;  /* 0x000000f006087890 */ /* 0x000fe4000ff1e03f */
[----:B------:R-:W-:Y:S02]  /*0110*/  UIADD3 UR10, UP1, UR6, 0x1f0, URZ ;  /* 0x000001f0060a7890 */ /* 0x000fe4000ff3e03f */
[----:B------:R-:W-:Y:S02]  /*0120*/  UIADD3 UR6, UP2, UR6, 0x2f0, URZ ;  /* 0x000002f006067890 */ /* 0x000fe4000ff5e03f */
[----:B------:R-:W-:Y:S02]  /*0130*/  UIADD3.X UR9, URZ, UR7, URZ, UP0, !UPT ;  /* 0x000000073f097290 */ /* 0x000fe400087fe43f */
[----:B------:R-:W-:-:S02]  /*0140*/  UIADD3.X UR11, URZ, UR7, URZ, UP1, !UPT ;  /* 0x000000073f0b7290 */ /* 0x000fc40008ffe43f */
[----:B------:R-:W-:-:S05]  /*0150*/  UIADD3.X UR7, URZ, UR7, URZ, UP2, !UPT ;  /* 0x000000073f077290 */ /* 0x000fca00097fe43f */
[----:B------:R1:W-:Y:S02]  /*0160*/  UTMACCTL.PF [UR8] ;  /* 0x00000000080079b9 */ /* 0x0003e40008040000 */
[----:B------:R1:W-:Y:S02]  /*0170*/  UTMACCTL.PF [UR10] ;  /* 0x000000000a0079b9 */ /* 0x0003e40008040000 */
[----:B------:R1:W-:Y:S02]  /*0180*/  UTMACCTL.PF [UR6] ;  /* 0x00000000060079b9 */ /* 0x0003e40008040000 */
[----:B-1----:R-:W-:Y:S01]  /*0190*/  NOP ;  /* 0x0000000000007918 */ /* 0x002fe20000000000 */
.L_x_1:
[----:B------:R-:W-:Y:S05]  /*01a0*/  BSYNC B0 ;  /* 0x0000000000007941 */ /* 0x000fea0003800000 */
.L_x_0:
[----:B------:R-:W1:Y:S01]  /*01b0*/  SHFL.IDX PT, R3, R0, RZ, 0x1f ;  /* 0x00001fff00037589 */ /* 0x000e6200000e0000 */
[----:B--2---:R-:W-:Y:S01]  /*01c0*/  R2UR UR36, R2 ;  /* 0x00000000022472ca */ /* 0x004fe200000e0000 */
[----:B------:R-:W-:-:S12]  /*01d0*/  UISETP.NE.AND UP0, UPT, UR5, 0x1, UPT ;  /* 0x000000010500788c */ /* 0x000fd8000bf05270 */
[----:B------:R-:W-:Y:S02]  /*01e0*/  UIADD3 UR10, UR36, -0x1, URZ ;  /* 0xffffffff240a7890 */ /* 0x000fe4000fffe03f */
[----:B------:R-:W-:Y:S02]  /*01f0*/  UISETP.EQ.AND UP0, UPT, UR36, URZ, !UP0 ;  /* 0x0000003f2400728c */ /* 0x000fe4000c702270 */
[----:B------:R-:W-:Y:S02]  /*0200*/  UISETP.GE.U32.AND UP1, UPT, UR10, 0x4, UPT ;  /* 0x000000040a00788c */ /* 0x000fe4000bf26070 */
[----:B------:R-:W-:Y:S01]  /*0210*/  USEL UR4, URZ, 0x1, !UP0 ;  /* 0x000000013f047887 */ /* 0x000fe2000c000000 */
[----:B-1----:R-:W-:-:S03]  /*0220*/  ISETP.NE.AND P0, PT, R3, RZ, PT ;  /* 0x000000ff0300720c */ /* 0x002fc60003f05270 */
[----:B------:R-:W-:-:S10]  /*0230*/  USEL UR4, UR4, 0x2, UP1 ;  /* 0x0000000204047887 */ /* 0x000fd40008800000 */
[----:B------:R-:W-:Y:S05]  /*0240*/  @P0 BRA `(.L_x_2) ;  /* 0x0000000000480947 */ /* 0x000fea0003800000 */
[----:B------:R-:W1:Y:S01]  /*0250*/  S2UR UR11, SR_CgaCtaId ;  /* 0x00000000000b79c3 */ /* 0x000e620000008800 */
[----:B------:R-:W-:Y:S01]  /*0260*/  UMOV UR6, 0x400 ;  /* 0x0000040000067882 */ /* 0x000fe20000000000 */
[----:B------:R-:W-:Y:S01]  /*0270*/  UMOV UR7, 0x1 ;  /* 0x0000000100077882 */ /* 0x000fe20000000000 */
[----:B------:R-:W-:Y:S01]  /*0280*/  UMOV UR8, 0x80 ;  /* 0x0000008000087882 */ /* 0x000fe20000000000 */
[----:B------:R-:W-:Y:S01]  /*0290*/  ELECT P0, URZ, PT ;  /* 0x00000000003f782f */ /* 0x000fe20003800000 */
[----:B------:R-:W-:-:S04]  /*02a0*/  UIADD3 UR8, -UR8, 0x100000, URZ ;  /* 0x0010000008087890 */ /* 0x000fc8000fffe13f */
[----:B------:R-:W-:Y:S02]  /*02b0*/  USHF.L.U32 UR9, UR8, 0xb, URZ ;  /* 0x0000000b08097899 */ /* 0x000fe4000800063f */
[----:B------:R-:W-:Y:S02]  /*02c0*/  USHF.L.U32 UR8, UR8, 0x1, URZ ;  /* 0x0000000108087899 */ /* 0x000fe4000800063f */
[----:B-1----:R-:W-:Y:S02]  /*02d0*/  ULEA UR11, UR11, UR6, 0x18 ;  /* 0x000000060b0b7291 */ /* 0x002fe4000f8ec03f */
[----:B------:R-:W-:-:S04]  /*02e0*/  UIADD3 UR6, -UR7, 0x100000, URZ ;  /* 0x0010000007067890 */ /* 0x000fc8000fffe13f */
[----:B------:R-:W-:Y:S02]  /*02f0*/  USHF.L.U32 UR7, UR6, 0xb, URZ ;  /* 0x0000000b06077899 */ /* 0x000fe4000800063f */
[----:B------:R-:W-:Y:S01]  /*0300*/  USHF.L.U32 UR6, UR6, 0x1, URZ ;  /* 0x0000000106067899 */ /* 0x000fe2000800063f */
[----:B------:R-:W1:Y:S11]  /*0310*/  FENCE.VIEW.ASYNC.S ;  /* 0x00000000000073c6 */ /* 0x000e760000000000 */
[----:B-1----:R1:W2:Y:S01]  /*0320*/  SYNCS.EXCH.64 URZ, [UR11+0x58050], UR6 ;  /* 0x058050060b3f75b2 */ /* 0x0022a20008000100 */
[----:B------:R1:W3:Y:S01]  /*0330*/  SYNCS.EXCH.64 URZ, [UR11+0x58060], UR8 ;  /* 0x058060080b3f75b2 */ /* 0x0002e20008000100 */
[----:B------:R1:W4:Y:S01]  /*0340*/  SYNCS.EXCH.64 URZ, [UR11+0x58058], UR6 ;  /* 0x058058060b3f75b2 */ /* 0x0003220008000100 */
[----:B------:R1:W1:Y:S01]  /*0350*/  SYNCS.EXCH.64 URZ, [UR11+0x58068], UR8 ;  /* 0x058068080b3f75b2 */ /* 0x0002620008000100 */
[----:B------:R-:W-:Y:S01]  /*0360*/  NOP ;  /* 0x0000000000007918 */ /* 0x000fe20000000000 */
.L_x_2:
[----:B------:R-:W5:Y:S01]  /*0370*/  SHFL.IDX PT, R2, R0, RZ, 0x1f ;  /* 0x00001fff00027589 */ /* 0x000f6200000e0000 */
[----:B------:R-:W-:Y:S01]  /*0380*/  NOP ;  /* 0x0000000000007918 */ /* 0x000fe20000000000 */
[----:B-----5:R-:W-:-:S13]  /*0390*/  ISETP.NE.AND P0, PT, R2, RZ, PT ;  /* 0x000000ff0200720c */ /* 0x020fda0003f05270 */
[----:B------:R-:W-:Y:S05]  /*03a0*/  @P0 BRA `(.L_x_3) ;  /* 0x0000000000600947 */ /* 0x000fea0003800000 */
[----:B-1----:R-:W1:Y:S01]  /*03b0*/  S2UR UR7, SR_CgaCtaId ;  /* 0x00000000000779c3 */ /* 0x002e620000008800 */
[----:B------:R-:W-:Y:S01]  /*03c0*/  UMOV UR6, 0x400 ;  /* 0x0000040000067882 */ /* 0x000fe20000000000 */
[----:B------:R-:W-:Y:S01]  /*03d0*/  UMOV UR8, 0x1 ;  /* 0x0000000100087882 */ /* 0x000fe20000000000 */
[----:B------:R-:W-:Y:S01]  /*03e0*/  UMOV UR12, 0x100 ;  /* 0x00000100000c7882 */ /* 0x000fe20000000000 */
[----:B------:R-:W-:-:S04]  /*03f0*/  UIADD3 UR8, -UR8, 0x100000, URZ ;  /* 0x0010000008087890 */ /* 0x000fc8000fffe13f */
[----:B------:R-:W-:Y:S02]  /*0400*/  USHF.L.U32 UR9, UR8, 0xb, URZ ;  /* 0x0000000b08097899 */ /* 0x000fe4000800063f */
[----:B------:R-:W-:Y:S01]  /*0410*/  USHF.L.U32 UR8, UR8, 0x1, URZ ;  /* 0x0000000108087899 */ /* 0x000fe2000800063f */
[----:B------:R-:W-:Y:S01]  /*0420*/  ELECT P0, URZ, PT ;  /* 0x00000000003f782f */ /* 0x000fe20003800000 */
[----:B-1----:R-:W-:Y:S02]  /*0430*/  ULEA UR11, UR7, UR6, 0x18 ;  /* 0x00000006070b7291 */ /* 0x002fe4000f8ec03f */
[----:B------:R-:W-:-:S04]  /*0440*/  UIADD3 UR6, -UR12, 0x100000, URZ ;  /* 0x001000000c067890 */ /* 0x000fc8000fffe13f */
[----:B------:R-:W-:Y:S02]  /*0450*/  USHF.L.U32 UR7, UR6, 0xb, URZ ;  /* 0x0000000b06077899 */ /* 0x000fe4000800063f */
[----:B------:R-:W-:Y:S01]  /*0460*/  USHF.L.U32 UR6, UR6, 0x1, URZ ;  /* 0x0000000106067899 */ /* 0x000fe2000800063f */
[----:B------:R-:W1:Y:S03]  /*0470*/  FENCE.VIEW.ASYNC.S ;  /* 0x00000000000073c6 */ /* 0x000e660000000000 */
[----:B-1----:R1:W1:Y:S08]  /*0480*/  SYNCS.EXCH.64 URZ, [UR11+0x58000], UR8 ;  /* 0x058000080b3f75b2 */ /* 0x0022700008000100 */
[----:B------:R1:W1:Y:S01]  /*0490*/  SYNCS.EXCH.64 URZ, [UR11+0x58028], UR6 ;  /* 0x058028060b3f75b2 */ /* 0x0002620008000100 */
        /* <DEDUP_REMOVED lines=8> */
[----:B------:R-:W-:Y:S01]  /*0520*/  NOP ;  /* 0x0000000000007918 */ /* 0x000fe20000000000 */
.L_x_3:
        /* <DEDUP_REMOVED lines=21> */
[----:B------:R-:W-:Y:S01]  /*0680*/  NOP ;  /* 0x0000000000007918 */ /* 0x000fe20000000000 */
.L_x_4:
[----:B------:R-:W5:Y:S01]  /*0690*/  SHFL.IDX PT, R2, R0, RZ, 0x1f ;  /* 0x00001fff00027589 */ /* 0x000f6200000e0000 */
[----:B------:R-:W-:Y:S01]  /*06a0*/  ELECT P0, URZ, PT ;  /* 0x00000000003f782f */ /* 0x000fe20003800000 */
[----:B------:R-:W-:Y:S01]  /*06b0*/  NOP ;  /* 0x0000000000007918 */ /* 0x000fe20000000000 */
[----:B-1----:R-:W-:Y:S02]  /*06c0*/  UMOV UR6, 0x80 ;  /* 0x0000008000067882 */ /* 0x002fe40000000000 */
[C---:B-----5:R-:W-:Y:S02]  /*06d0*/  ISETP.NE.OR P0, PT, R2.reuse, RZ, !P0 ;  /* 0x000000ff0200720c */ /* 0x060fe40004705670 */
[----:B------:R-:W-:-:S11]  /*06e0*/  ISETP.NE.AND P2, PT, R2, RZ, PT ;  /* 0x000000ff0200720c */ /* 0x000fd60003f45270 */
[----:B------:R-:W-:Y:S01]  /*06f0*/  VOTEU.ALL UP0, P0 ;  /* 0x00000000003f7886 */ /* 0x000fe20000000000 */
[----:B------:R-:W-:Y:S01]  /*0700*/  VOTEU.ALL UP2, P0 ;  /* 0x00000000003f7886 */ /* 0x000fe20000040000 */
[----:B------:R-:W-:Y:S01]  /*0710*/  VOTEU.ALL UP3, P0 ;  /* 0x00000000003f7886 */ /* 0x000fe20000060000 */
[----:B------:R-:W-:Y:S02]  /*0720*/  VOTEU.ALL UP4, P0 ;  /* 0x00000000003f7886 */ /* 0x000fe40000080000 */
[----:B------:R-:W1:Y:S01]  /*0730*/  @!UP0 S2UR UR9, SR_CgaCtaId ;  /* 0x00000000000989c3 */ /* 0x000e620000008800 */
[----:B------:R-:W-:Y:S01]  /*0740*/  @!UP0 UMOV UR8, 0x400 ;  /* 0x0000040000088882 */ /* 0x000fe20000000000 */
[----:B------:R-:W-:-:S04]  /*0750*/  @!UP0 UIADD3 UR6, -UR6, 0x100000, URZ ;  /* 0x0010000006068890 */ /* 0x000fc8000fffe13f */
[----:B------:R-:W-:Y:S02]  /*0760*/  @!UP0 USHF.L.U32 UR7, UR6, 0xb, URZ ;  /* 0x0000000b06078899 */ /* 0x000fe4000800063f */
[----:B------:R-:W-:Y:S02]  /*0770*/  @!UP0 USHF.L.U32 UR6, UR6, 0x1, URZ ;  /* 0x0000000106068899 */ /* 0x000fe4000800063f */
[----:B-1----:R-:W-:Y:S01]  /*0780*/  @!UP0 ULEA UR8, UR9, UR8, 0x18 ;  /* 0x0000000809088291 */ /* 0x002fe2000f8ec03f */
[----:B------:R-:W-:Y:S01]  /*0790*/  VOTEU.ALL UP0, P0 ;  /* 0x00000000003f7886 */ /* 0x000fe20000000000 */
[----:B------:R-:W1:Y:S10]  /*07a0*/  FENCE.VIEW.ASYNC.S ;  /* 0x00000000000073c6 */ /* 0x000e740000000000 */
[----:B-1----:R1:W1:Y:S01]  /*07b0*/  @!UP0 SYNCS.EXCH.64 URZ, [UR8+0x58090], UR6 ;  /* 0x05809006083f85b2 */ /* 0x0022620008000100 */
[----:B------:R1:W1:Y:S01]  /*07c0*/  @!UP2 SYNCS.EXCH.64 URZ, [UR8+0x58098], UR6 ;  /* 0x05809806083fa5b2 */ /* 0x0002620008000100 */
[----:B------:R1:W1:Y:S01]  /*07d0*/  @!UP3 SYNCS.EXCH.64 URZ, [UR8+0x580a0], UR6 ;  /* 0x0580a006083fb5b2 */ /* 0x0002620008000100 */
[----:B------:R1:W1:Y:S01]  /*07e0*/  @!UP4 SYNCS.EXCH.64 URZ, [UR8+0x580a8], UR6 ;  /* 0x0580a806083fc5b2 */ /* 0x0002620008000100 */
[----:B------:R-:W-:Y:S01]  /*07f0*/  NOP ;  /* 0x0000000000007918 */ /* 0x000fe20000000000 */
[----:B------:R-:W-:Y:S05]  /*0800*/  @P2 BRA `(.L_x_5) ;  /* 0x0000000000582947 */ /* 0x000fea0003800000 */
[----:B-1----:R-:W1:Y:S01]  /*0810*/  S2UR UR7, SR_CgaCtaId ;  /* 0x00000000000779c3 */ /* 0x002e620000008800 */
[----:B------:R-:W-:Y:S01]  /*0820*/  UMOV UR6, 0x400 ;  /* 0x0000040000067882 */ /* 0x000fe20000000000 */
[----:B------:R-:W-:Y:S01]  /*0830*/  UMOV UR8, 0x20 ;  /* 0x0000002000087882 */ /* 0x000fe20000000000 */
[----:B------:R-:W-:Y:S01]  /*0840*/  UMOV UR9, 0x80 ;  /* 0x0000008000097882 */ /* 0x000fe20000000000 */
[----:B------:R-:W-:Y:S01]  /*0850*/  ELECT P0, URZ, PT ;  /* 0x00000000003f782f */ /* 0x000fe20003800000 */
[----:B-1----:R-:W-:Y:S02]  /*0860*/  ULEA UR11, UR7, UR6, 0x18 ;  /* 0x00000006070b7291 */ /* 0x002fe4000f8ec03f */
[----:B------:R-:W-:-:S04]  /*0870*/  UIADD3 UR6, -UR8, 0x100000, URZ ;  /* 0x0010000008067890 */ /* 0x000fc8000fffe13f */
[----:B------:R-:W-:Y:S02]  /*0880*/  USHF.L.U32 UR7, UR6, 0xb, URZ ;  /* 0x0000000b06077899 */ /* 0x000fe4000800063f */
[----:B------:R-:W-:Y:S02]  /*0890*/  USHF.L.U32 UR6, UR6, 0x1, URZ ;  /* 0x0000000106067899 */ /* 0x000fe4000800063f */
        /* <DEDUP_REMOVED lines=13> */
.L_x_5:
[----:B------:R-:W-:Y:S01]  /*0970*/  ISETP.NE.AND P0, PT, RZ, UR36, PT ;  /* 0x00000024ff007c0c */ /* 0x000fe2000bf05270 */
[----:B------:R-:W-:Y:S01]  /*0980*/  NOP ;  /* 0x0000000000007918 */ /* 0x000fe20000000000 */
[----:B------:R-:W-:Y:S01]  /*0990*/  MOV R0, UR5 ;  /* 0x0000000500007c02 */ /* 0x000fe20008000f00 */
[----:B-1234-:R-:W-:Y:S03]  /*09a0*/  BAR.SYNC.DEFER_BLOCKING 0x0 ;  /* 0x0000000000007b1d */ /* 0x01efe60000010000 */
[----:B------:R-:W-:-:S07]  /*09b0*/  ISETP.EQ.AND P2, PT, R0, 0x1, P1 ;  /* 0x000000010000780c */ /* 0x000fce0000f42270 */
[----:B------:R-:W-:Y:S06]  /*09c0*/  @!P0 BRA `(.L_x_6) ;  /* 0x000000bc00588947 */ /* 0x000fec0003800000 */
[----:B------:R-:W-:-:S06]  /*09d0*/  UISETP.GT.U32.AND UP0, UPT, UR10, 0x3, UPT ;  /* 0x000000030a00788c */ /* 0x000fcc000bf04070 */
[----:B------:R-:W-:-:S13]  /*09e0*/  PLOP3.LUT P0, PT, PT, PT, UP0, 0x80, 0x0 ;  /* 0x000000000000781c */ /* 0x000fda0003f0f008 */
[----:B------:R-:W-:Y:S05]  /*09f0*/  @P0 EXIT ;  /* 0x000000000000094d */ /* 0x000fea0003800000 */
.L_x_7:
[----:B------:R-:W-:-:S08]  /*0a00*/  NOP ;  /* 0x0000000000007918 */ /* 0x000fd00000000000 */
[----:B------:R-:W1:Y:S02]  /*0a10*/  USETMAXREG.TRY_ALLOC.CTAPOOL UP0, 0xf0 ;  /* 0x000000f0000079c8 */ /* 0x000e640008000600 */
[----:B-1----:R-:W-:-:S13]  /*0a20*/  PLOP3.LUT P0, PT, PT, PT, UP0, 0x80, 0x0 ;  /* 0x000000000000781c */ /* 0x002fda0003f0f008 */
[----:B------:R-:W-:Y:S05]  /*0a30*/  @!P0 BRA `(.L_x_7) ;  /* 0xfffffffc00f08947 */ /* 0x000fea000383ffff */
[----:B------:R-:W-:Y:S01]  /*0a40*/  UISETP.NE.AND UP0, UPT, UR36, 0x1, UPT ;  /* 0x000000012400788c */ /* 0x000fe2000bf05270 */
[----:B------:R-:W1:Y:S01]  /*0a50*/  S2UR UR7, SR_CTAID.X ;  /* 0x00000000000779c3 */ /* 0x000e620000002500 */
[----:B------:R-:W-:Y:S01]  /*0a60*/  UMOV UR5, URZ ;  /* 0x0000003f00057c82 */ /* 0x000fe20008000000 */
[----:B------:R-:W-:-:S03]  /*0a70*/  UMOV UR6, URZ ;  /* 0x0000003f00067c82 */ /* 0x000fc60008000000 */
[----:B------:R-:W-:-:S13]  /*0a80*/  PLOP3.LUT P0, PT, PT, PT, UP0, 0x80, 0x0 ;  /* 0x000000000000781c */ /* 0x000fda0003f0f008 */
[----:B------:R-:W-:Y:S05]  /*0a90*/  @!P0 BRA `(.L_x_8) ;  /* 0x00000000003c8947 */ /* 0x000fea0003800000 */
[----:B------:R-:W-:Y:S01]  /*0aa0*/  UISETP.NE.AND UP0, UPT, UR36, 0x2, UPT ;  /* 0x000000022400788c */ /* 0x000fe2000bf05270 */
[----:B------:R-:W-:-:S05]  /*0ab0*/  UMOV UR6, 0x1 ;  /* 0x0000000100067882 */ /* 0x000fca0000000000 */
[----:B------:R-:W-:-:S13]  /*0ac0*/  PLOP3.LUT P1, PT, PT, PT, UP0, 0x80, 0x0 ;  /* 0x000000000000781c */ /* 0x000fda0003f2f008 */
[----:B------:R-:W-:Y:S05]  /*0ad0*/  @!P1 BRA `(.L_x_8) ;  /* 0x00000000002c9947 */ /* 0x000fea0003800000 */
[----:B------:R-:W-:-:S06]  /*0ae0*/  UISETP.NE.AND UP0, UPT, UR36, 0x3, UPT ;  /* 0x000000032400788c */ /* 0x000fcc000bf05270 */
[----:B------:R-:W-:-:S13]  /*0af0*/  PLOP3.LUT P1, PT, PT, PT, UP0, 0x80, 0x0 ;  /* 0x000000000000781c */ /* 0x000fda0003f2f008 */
[----:B------:R-:W-:Y:S05]  /*0b00*/  @!P1 BRA `(.L_x_9) ;  /* 0x0000000000189947 */ /* 0x000fea0003800000 */
[----:B------:R-:W-:-:S11]  /*0b10*/  UISETP.NE.AND UP0, UPT, UR36, 0x4, UPT ;  /* 0x000000042400788c */ /* 0x000fd6000bf05270 */
[----:B------:R-:W-:Y:S01]  /*0b20*/  @!UP0 UMOV UR5, 0x1 ;  /* 0x0000000100058882 */ /* 0x000fe20000000000 */
[----:B------:R-:W-:Y:S01]  /*0b30*/  @!UP0 UMOV UR6, 0x1 ;  /* 0x0000000100068882 */ /* 0x000fe20000000000 */
[----:B------:R-:W-:Y:S01]  /*0b40*/  @UP0 UMOV UR5, URZ ;  /* 0x0000003f00050c82 */ /* 0x000fe20008000000 */
[----:B------:R-:W-:Y:S01]  /*0b50*/  @UP0 UMOV UR6, URZ ;  /* 0x0000003f00060c82 */ /* 0x000fe20008000000 */
[----:B------:R-:W-:Y:S05]  /*0b60*/  BRA `(.L_x_8) ;  /* 0x0000000000087947 */ /* 0x000fea0003800000 */
.L_x_9:
[----:B------:R-:W-:Y:S01]  /*0b70*/  UMOV UR5, 0x1 ;  /* 0x0000000100057882 */ /* 0x000fe20000000000 */
[----:B------:R-:W-:-:S05]  /*0b80*/  UMOV UR6, URZ ;  /* 0x0000003f00067c82 */ /* 0x000fca0008000000 */
.L_x_8:
[----:B------:R-:W-:Y:S05]  /*0b90*/  @!P0 BRA `(.L_x_10) ;  /* 0x00000000003c8947 */ /* 0x000fea0003800000 */
[----:B------:R-:W-:-:S06]  /*0ba0*/  UISETP.NE.AND UP0, UPT, UR36, 0x2, UPT ;  /* 0x000000022400788c */ /* 0x000fcc000bf05270 */
[----:B------:R-:W-:-:S13]  /*0bb0*/  PLOP3.LUT P0, PT, PT, PT, UP0, 0x80, 0x0 ;  /* 0x000000000000781c */ /* 0x000fda0003f0f008 */
[----:B------:R-:W-:Y:S05]  /*0bc0*/  @!P0 BRA `(.L_x_11) ;  /* 0x0000000000288947 */ /* 0x000fea0003800000 */
[----:B------:R-:W-:-:S06]  /*0bd0*/  UISETP.NE.AND UP0, UPT, UR36, 0x3, UPT ;  /* 0x000000032400788c */ /* 0x000fcc000bf05270 */
[----:B------:R-:W-:-:S13]  /*0be0*/  PLOP3.LUT P0, PT, PT, PT, UP0, 0x80, 0x0 ;  /* 0x000000000000781c */ /* 0x000fda0003f0f008 */
[----:B------:R-:W-:Y:S05]  /*0bf0*/  @!P0 BRA `(.L_x_12) ;  /* 0x0000000000148947 */ /* 0x000fea0003800000 */
[----:B------:R-:W-:-:S06]  /*0c00*/  UISETP.NE.AND UP0, UPT, UR36, 0x4, UPT ;  /* 0x000000042400788c */ /* 0x000fcc000bf05270 */
[----:B------:R-:W-:-:S13]  /*0c10*/  PLOP3.LUT P0, PT, PT, PT, UP0, 0x80, 0x0 ;  /* 0x000000000000781c */ /* 0x000fda0003f0f008 */
[----:B------:R-:W-:Y:S05]  /*0c20*/  @P0 BRA `(.L_x_13) ;  /* 0x00000000001c0947 */ /* 0x000fea0003800000 */
[----:B-1----:R-:W-:Y:S01]  /*0c30*/  ULEA UR7, UR7, 0x3, 0x1 ;  /* 0x0000000307077891 */ /* 0x002fe2000f8e083f */
[----:B------:R-:W-:Y:S11]  /*0c40*/  BRA `(.L_x_13) ;  /* 0x0000000000147947 */ /* 0x000ff60003800000 */
.L_x_12:
[----:B-1----:R-:W-:Y:S01]  /*0c50*/  ULEA UR7, UR7, 0x2, 0x1 ;  /* 0x0000000207077891 */ /* 0x002fe2000f8e083f */
[----:B------:R-:W-:Y:S11]  /*0c60*/  BRA `(.L_x_13) ;  /* 0x00000000000c7947 */ /* 0x000ff60003800000 */
.L_x_11:
[----:B-1----:R-:W-:Y:S01]  /*0c70*/  ULEA UR7, UR7, 0x1, 0x1 ;  /* 0x0000000107077891 */ /* 0x002fe2000f8e083f */
[----:B------:R-:W-:Y:S11]  /*0c80*/  BRA `(.L_x_13) ;  /* 0x0000000000047947 */ /* 0x000ff60003800000 */
.L_x_10:
[----:B-1----:R-:W-:-:S12]  /*0c90*/  USHF.L.U32 UR7, UR7, 0x1, URZ ;  /* 0x0000000107077899 */ /* 0x002fd8000800063f */
.L_x_13:
[----:B------:R-:W-:-:S04]  /*0ca0*/  ULOP3.LUT UR8, UR4, 0x1, URZ, 0xfc, !UPT ;  /* 0x0000000104087892 */ /* 0x000fc8000f8efc3f */
[----:B------:R-:W-:-:S06]  /*0cb0*/  UISETP.NE.AND UP0, UPT, UR8, 0x3, UPT ;  /* 0x000000030800788c */ /* 0x000fcc000bf05270 */
[----:B------:R-:W-:-:S13]  /*0cc0*/  PLOP3.LUT P0, PT, PT, PT, UP0, 0x80, 0x0 ;  /* 0x000000000000781c */ /* 0x000fda0003f0f008 */
[----:B------:R-:W-:Y:S05]  /*0cd0*/  @!P0 BRA `(.L_x_14) ;  /* 0x0000000000048947 */ /* 0x000fea0003800000 */
[----:B-1----:R-:W-:Y:S01]  /*0ce0*/  BPT.TRAP 0x1 ;  /* 0x000000040000795c */ /* 0x002fe20000300000 */
.L_x_14:
[----:B------:R-:W2:Y:S01]  /*0cf0*/  S2UR UR8, SR_CgaCtaId ;  /* 0x00000000000879c3 */ /* 0x000ea20000008800 */
[----:B------:R-:W-:Y:S01]  /*0d00*/  UMOV UR37, 0x400 ;  /* 0x0000040000257882 */ /* 0x000fe20000000000 */
[----:B------:R-:W-:-:S04]  /*0d10*/  MOV R0, UR5 ;  /* 0x0000000500007c02 */ /* 0x000fc80008000f00 */
[----:B------:R-:W-:Y:S01]  /*0d20*/  SHF.L.U32 R0, R0, 0x1f, RZ ;  /* 0x0000001f00007819 */ /* 0x000fe200000006ff */
[----:B--2---:R-:W-:-:S04]  /*0d30*/  ULEA UR37, UR8, UR37, 0x18 ;  /* 0x0000002508257291 */ /* 0x004fc8000f8ec03f */
[----:B------:R-:W-:-:S09]  /*0d40*/  ULEA UR8, UR6, UR37, 0x3 ;  /* 0x0000002506087291 */ /* 0x000fd2000f8e183f */
[----:B------:R-:W2:Y:S02]  /*0d50*/  SYNCS.PHASECHK.TRANS64.TRYWAIT P1, [UR8+0x58050], R0 ;  /* 0x05805000ff0075a7 */ /* 0x000ea40008020148 */
[----:B--2---:R-:W-:Y:S05]  /*0d60*/  @!P1 BRA `(.L_x_15) ;  /* 0x000000cc001c9947 */ /* 0x004fea0003800000 */
.L_x_93:
[----:B------:R-:W-:Y:S05]  /*0d70*/  @!P0 BRA `(.L_x_16) ;  /* 0x0000000000048947 */ /* 0x000fea0003800000 */
[----:B-1----:R-:W-:Y:S01]  /*0d80*/  BPT.TRAP 0x1 ;  /* 0x000000040000795c */ /* 0x002fe20000300000 */
.L_x_16:
[----:B------:R-:W-:Y:S01]  /*0d90*/  SHF.L.U32 R5, RZ, 0x1f, RZ ;  /* 0x0000001fff057819 */ /* 0x000fe200000006ff */
[----:B------:R-:W-:Y:S01]  /*0da0*/  UIADD3 UR11, UR37, 0x58090, URZ ;  /* 0x00058090250b7890 */ /* 0x000fe2000fffe03f */
[----:B------:R-:W-:Y:S02]  /*0db0*/  ISETP.NE.AND P2, PT, RZ, UR10, PT ;  /* 0x0000000aff007c0c */ /* 0x000fe4000bf45270 */
[----:B------:R-:W3:Y:S02]  /*0dc0*/  SYNCS.PHASECHK.TRANS64.TRYWAIT P1, [UR37+0x58000], R5 ;  /* 0x05800005ff0075a7 */ /* 0x000ee40008020165 */
[----:B---3--:R-:W-:Y:S09]  /*0dd0*/  @!P1 BRA `(.L_x_17) ;  /* 0x000000cc00189947 */ /* 0x008ff20003800000 */
.L_x_94:
[----:B------:R-:W-:Y:S01]  /*0de0*/  ULEA UR10, UR10, UR11, 0x3 ;  /* 0x0000000b0a0a7291 */ /* 0x000fe2000f8e183f */
[----:B--2---:R-:W-:Y:S01]  /*0df0*/  SEL R0, RZ, 0x1, P2 ;  /* 0x00000001ff007807 */ /* 0x004fe20001000000 */
[----:B------:R-:W-:-:S03]  /*0e00*/  UIADD3 UR5, UR36, -0x1, URZ ;  /* 0xffffffff24057890 */ /* 0x000fc6000fffe03f */
[----:B------:R-:W-:Y:S01]  /*0e10*/  SHF.L.U32 R0, R0, 0x1f, RZ ;  /* 0x0000001f00007819 */ /* 0x000fe200000006ff */
[----:B------:R-:W-:-:S03]  /*0e20*/  USHF.L.U32 UR5, UR5, 0x3, URZ ;  /* 0x0000000305057899 */ /* 0x000fc6000800063f */
[----:B------:R-:W2:Y:S02]  /*0e30*/  SYNCS.PHASECHK.TRANS64.TRYWAIT P1, [UR10], R0 ;  /* 0x00000000ff0075a7 */ /* 0x000ea4000802014a */
[----:B--2---:R-:W-:Y:S07]  /*0e40*/  @!P1 BRA `(.L_x_18) ;  /* 0x000000cc00149947 */ /* 0x004fee0003800000 */
.L_x_95:
[----:B------:R-:W-:Y:S01]  /*0e50*/  USHF.R.U32.HI UR8, URZ, 0x4, UR37 ;  /* 0x000000043f087899 */ /* 0x000fe20008011625 */
[----:B------:R-:W-:Y:S01]  /*0e60*/  WARPGROUP.ARRIVE ;  /* 0x00000000000079c5 */ /* 0x000fe20000000000 */
[----:B------:R-:W-:Y:S02]  /*0e70*/  UIADD3 UR9, UR37, 0x8000, URZ ;  /* 0x0000800025097890 */ /* 0x000fe4000fffe03f */
[----:B------:R-:W-:Y:S02]  /*0e80*/  ULOP3.LUT UR8, UR8, 0x3fff, URZ, 0xc0, !UPT ;  /* 0x00003fff08087892 */ /* 0x000fe4000f8ec03f */
[----:B------:R-:W-:Y:S02]  /*0e90*/  USHF.R.U32.HI UR9, URZ, 0x4, UR9 ;  /* 0x000000043f097899 */ /* 0x000fe40008011609 */
[----:B------:R-:W-:Y:S02]  /*0ea0*/  ULOP3.LUT UR8, UR8, 0x10000, URZ, 0xfc, !UPT ;  /* 0x0001000008087892 */ /* 0x000fe4000f8efc3f */
[----:B------:R-:W-:-:S02]  /*0eb0*/  ULOP3.LUT UR10, UR9, 0x3fff, URZ, 0xc0, !UPT ;  /* 0x00003fff090a7892 */ /* 0x000fc4000f8ec03f */
[----:B------:R-:W-:Y:S02]  /*0ec0*/  ULEA UR8, UR6, UR8, 0xa ;  /* 0x0000000806087291 */ /* 0x000fe4000f8e503f */
[----:B------:R-:W-:Y:S01]  /*0ed0*/  ULOP3.LUT UR6, UR10, 0x10000, URZ, 0xfc, !UPT ;  /* 0x000100000a067892 */ /* 0x000fe2000f8efc3f */
[----:B------:R-:W-:Y:S01]  /*0ee0*/  UMOV UR9, 0x40000040 ;  /* 0x4000004000097882 */ /* 0x000fe20000000000 */
[----:B------:R-:W-:Y:S01]  /*0ef0*/  UMOV UR15, 0x40000040 ;  /* 0x40000040000f7882 */ /* 0x000fe20000000000 */
[----:B------:R-:W-:Y:S02]  /*0f00*/  UMOV UR13, UR9 ;  /* 0x00000009000d7c82 */ /* 0x000fe40008000000 */
[----:B------:R-:W-:Y:S01]  /*0f10*/  UMOV UR12, UR8 ;  /* 0x00000008000c7c82 */ /* 0x000fe20008000000 */
[----:B------:R-:W-:Y:S01]  /*0f20*/  UIADD3 UR16, UR8, 0x4, URZ ;  /* 0x0000000408107890 */ /* 0x000fe2000fffe03f */
[----:B------:R-:W-:Y:S01]  /*0f30*/  UMOV UR14, UR6 ;  /* 0x00000006000e7c82 */ /* 0x000fe20008000000 */
[----:B------:R-:W-:Y:S01]  /*0f40*/  UIADD3 UR18, UR6, 0x4, URZ ;  /* 0x0000000406127890 */ /* 0x000fe2000fffe03f */
[----:B------:R-:W-:Y:S01]  /*0f50*/  HGMMA.64x256x16.F32.BF16 R24, gdesc[UR12], RZ, !UPT, gsb0 ;  /* 0x03e000000c1879f0 */ /* 0x000fe2000c0018ff */
[----:B------:R-:W-:-:S02]  /*0f60*/  UIADD3 UR12, UR8, 0x2, URZ ;  /* 0x00000002080c7890 */ /* 0x000fc4000fffe03f */
[----:B------:R-:W-:Y:S01]  /*0f70*/  UIADD3 UR14, UR6, 0x2, URZ ;  /* 0x00000002060e7890 */ /* 0x000fe2000fffe03f */
[----:B------:R-:W-:Y:S01]  /*0f80*/  UMOV UR13, 0x40000040 ;  /* 0x40000040000d7882 */ /* 0x000fe20000000000 */
[----:B------:R-:W-:Y:S01]  /*0f90*/  UMOV UR15, 0x40000040 ;  /* 0x40000040000f7882 */ /* 0x000fe20000000000 */
[----:B------:R-:W-:Y:S01]  /*0fa0*/  UMOV UR17, 0x40000040 ;  /* 0x4000004000117882 */ /* 0x000fe20000000000 */
[----:B------:R-:W-:Y:S01]  /*0fb0*/  UMOV UR19, 0x40000040 ;  /* 0x4000004000137882 */ /* 0x000fe20000000000 */
[----:B------:R-:W-:Y:S02]  /*0fc0*/  UIADD3 UR20, UR8, 0x6, URZ ;  /* 0x0000000608147890 */ /* 0x000fe4000fffe03f */
[----:B------:R-:W-:Y:S01]  /*0fd0*/  UIADD3 UR22, UR6, 0x6, URZ ;  /* 0x0000000606167890 */ /* 0x000fe2000fffe03f */
[----:B------:R-:W-:Y:S01]  /*0fe0*/  UMOV UR21, 0x40000040 ;  /* 0x4000004000157882 */ /* 0x000fe20000000000 */
[----:B------:R-:W-:Y:S01]  /*0ff0*/  UMOV UR23, 0x40000040 ;  /* 0x4000004000177882 */ /* 0x000fe20000000000 */
[----:B------:R-:W-:-:S02]  /*1000*/  UIADD3 UR24, UR8, 0x200, URZ ;  /* 0x0000020008187890 */ /* 0x000fc4000fffe03f */
[----:B------:R-:W-:Y:S01]  /*1010*/  UIADD3 UR26, UR6, 0x800, URZ ;  /* 0x00000800061a7890 */ /* 0x000fe2000fffe03f */
[----:B------:R-:W-:Y:S01]  /*1020*/  UMOV UR25, 0x40000040 ;  /* 0x4000004000197882 */ /* 0x000fe20000000000 */
[----:B------:R-:W-:Y:S01]  /*1030*/  UMOV UR27, 0x40000040 ;  /* 0x40000040001b7882 */ /* 0x000fe20000000000 */
[----:B------:R-:W-:Y:S02]  /*1040*/  UIADD3 UR28, UR8, 0x202, URZ ;  /* 0x00000202081c7890 */ /* 0x000fe4000fffe03f */
[----:B------:R-:W-:Y:S01]  /*1050*/  UIADD3 UR30, UR6, 0x802, URZ ;  /* 0x00000802061e7890 */ /* 0x000fe2000fffe03f */
        /* <DEDUP_REMOVED lines=10> */
[----:B------:R-:W-:Y:S01]  /*1100*/  ULOP3.LUT UR5, UR5, 0x8, URZ, 0xc, !UPT ;  /* 0x0000000805057892 */ /* 0x000fe2000f8e0c3f */
[----:B------:R-:W-:Y:S02]  /*1110*/  WARPGROUP.DEPBAR.LE gsb0, 0x0 ;  /* 0x00008000000079c5 */ /* 0x000fe40000010000 */
[----:B------:R-:W-:-:S06]  /*1120*/  WARPGROUP.ARRIVE ;  /* 0x00000000000079c5 */ /* 0x000fcc0000000000 */
[----:B------:R-:W-:Y:S01]  /*1130*/  HGMMA.64x256x16.F32.BF16 R24, gdesc[UR12], R24, gsb0 ;  /* 0x03e000000c1879f0 */ /* 0x000fe20008001818 */
[----:B------:R-:W-:Y:S01]  /*1140*/  ULDC UR14, c[0x0][0x604] ;  /* 0x00018100000e7ab9 */ /* 0x000fe20000000800 */
[----:B------:R-:W-:Y:S01]  /*1150*/  ULDC UR15, c[0x0][0x604] ;  /* 0x00018100000f7ab9 */ /* 0x000fe20000000800 */
[----:B------:R-:W-:Y:S02]  /*1160*/  WARPGROUP.DEPBAR.LE gsb0, 0x0 ;  /* 0x00008000000079c5 */ /* 0x000fe40000010000 */
[----:B------:R-:W-:-:S15]  /*1170*/  WARPGROUP.ARRIVE ;  /* 0x00000000000079c5 */ /* 0x000fde0000000000 */
[----:B------:R-:W-:-:S08]  /*1180*/  NOP ;  /* 0x0000000000007918 */ /* 0x000fd00000000000 */
        /* <DEDUP_REMOVED lines=19> */
[----:B------:R-:W-:Y:S02]  /*12c0*/  ULDC UR30, c[0x0][0x604] ;  /* 0x00018100001e7ab9 */ /* 0x000fe40000000800 */
[----:B------:R-:W-:Y:S02]  /*12d0*/  WARPGROUP.DEPBAR.LE gsb0, 0x0 ;  /* 0x00008000000079c5 */ /* 0x000fe40000010000 */
[----:B------:R-:W-:-:S15]  /*12e0*/  WARPGROUP.ARRIVE ;  /* 0x00000000000079c5 */ /* 0x000fde0000000000 */
[----:B------:R-:W-:-:S08]  /*12f0*/  NOP ;  /* 0x0000000000007918 */ /* 0x000fd00000000000 */
[----:B------:R-:W-:Y:S03]  /*1300*/  HGMMA.64x256x16.F32.BF16 R24, gdesc[UR32], R24, gsb0 ;  /* 0x03e00000201879f0 */ /* 0x000fe60008001818 */
[----:B------:R-:W-:Y:S02]  /*1310*/  WARPGROUP.DEPBAR.LE gsb0, 0x0 ;  /* 0x00008000000079c5 */ /* 0x000fe40000010000 */
[----:B------:R-:W-:-:S15]  /*1320*/  WARPGROUP.ARRIVE ;  /* 0x00000000000079c5 */ /* 0x000fde0000000000 */
[----:B------:R-:W-:-:S08]  /*1330*/  NOP ;  /* 0x0000000000007918 */ /* 0x000fd00000000000 */
[----:B------:R-:W-:Y:S03]  /*1340*/  HGMMA.64x256x16.F32.BF16 R24, gdesc[UR40], R24, gsb0 ;  /* 0x03e00000281879f0 */ /* 0x000fe60008001818 */
[----:B------:R-:W-:Y:S02]  /*1350*/  WARPGROUP.DEPBAR.LE gsb0, 0x0 ;  /* 0x00008000000079c5 */ /* 0x000fe40000010000 */
[----:B--2---:R-:W-:-:S04]  /*1360*/  FMNMX R3, R24, R25, !PT ;  /* 0x0000001918037209 */ /* 0x004fc80007800000 */
[----:B------:R-:W-:-:S04]  /*1370*/  FMNMX R0, R28, R3, !PT ;  /* 0x000000031c007209 */ /* 0x000fc80007800000 */
        /* <DEDUP_REMOVED lines=9> */
[----:B------:R-:W-:Y:S02]  /*1410*/  FMNMX R0, R48, R3, !PT ;  /* 0x0000000330007209 */ /* 0x000fe40007800000 */
[----:B------:R-:W-:Y:S02]  /*1420*/  FMNMX R3, R26, R27, !PT ;  /* 0x0000001b1a037209 */ /* 0x000fe40007800000 */
[----:B------:R-:W-:Y:S02]  /*1430*/  FMNMX R7, R49, R0, !PT ;  /* 0x0000000031077209 */ /* 0x000fe40007800000 */
[----:B------:R-:W-:Y:S02]  /*1440*/  FMNMX R0, R30, R3, !PT ;  /* 0x000000031e007209 */ /* 0x000fe40007800000 */
[----:B------:R-:W-:Y:S02]  /*1450*/  FMNMX R2, R52, R7, !PT ;  /* 0x0000000734027209 */ /* 0x000fe40007800000 */
[----:B------:R-:W-:-:S02]  /*1460*/  FMNMX R3, R31, R0, !PT ;  /* 0x000000001f037209 */ /* 0x000fc40007800000 */
        /* <DEDUP_REMOVED lines=97> */
[----:B------:R-:W-:-:S03]  /*1a80*/  FMNMX R0, R130, R3, !PT ;  /* 0x0000000382007209 */ /* 0x000fc60007800000 */
[----:B------:R-:W2:Y:S01]  /*1a90*/  SHFL.BFLY PT, R7, R2, 0x1, 0x1f ;  /* 0x0c201f0002077f89 */ /* 0x000ea200000e0000 */
[----:B------:R-:W-:-:S04]  /*1aa0*/  FMNMX R3, R131, R0, !PT ;  /* 0x0000000083037209 */ /* 0x000fc80007800000 */
[----:B------:R-:W-:-:S04]  /*1ab0*/  FMNMX R0, R134, R3, !PT ;  /* 0x0000000386007209 */ /* 0x000fc80007800000 */
[----:B------:R-:W-:-:S04]  /*1ac0*/  FMNMX R3, R135, R0, !PT ;  /* 0x0000000087037209 */ /* 0x000fc80007800000 */
[----:B------:R-:W-:-:S04]  /*1ad0*/  FMNMX R0, R138, R3, !PT ;  /* 0x000000038a007209 */ /* 0x000fc80007800000 */
[----:B------:R-:W-:-:S04]  /*1ae0*/  FMNMX R3, R139, R0, !PT ;  /* 0x000000008b037209 */ /* 0x000fc80007800000 */
[----:B------:R-:W-:Y:S02]  /*1af0*/  FMNMX R0, R142, R3, !PT ;  /* 0x000000038e007209 */ /* 0x000fe40007800000 */
[----:B--2---:R-:W-:Y:S02]  /*1b00*/  FMNMX R7, R2, R7, !PT ;  /* 0x0000000702077209 */ /* 0x004fe40007800000 */
[----:B------:R-:W-:-:S03]  /*1b10*/  FMNMX R3, R143, R0, !PT ;  /* 0x000000008f037209 */ /* 0x000fc60007800000 */
[----:B------:R-:W2:Y:S01]  /*1b20*/  SHFL.BFLY PT, R4, R7, 0x2, 0x1f ;  /* 0x0c401f0007047f89 */ /* 0x000ea200000e0000 */
[----:B------:R-:W-:-:S04]  /*1b30*/  FMNMX R0, R146, R3, !PT ;  /* 0x0000000392007209 */ /* 0x000fc80007800000 */
[----:B------:R-:W-:-:S04]  /*1b40*/  FMNMX R3, R147, R0, !PT ;  /* 0x0000000093037209 */ /* 0x000fc80007800000 */
[----:B------:R-:W-:-:S04]  /*1b50*/  FMNMX R0, R150, R3, !PT ;  /* 0x0000000396007209 */ /* 0x000fc80007800000 */
[----:B------:R-:W-:-:S05]  /*1b60*/  FMNMX R2, R151, R0, !PT ;  /* 0x0000000097027209 */ /* 0x000fca0007800000 */
[----:B------:R-:W3:Y:S01]  /*1b70*/  SHFL.BFLY PT, R9, R2, 0x1, 0x1f ;  /* 0x0c201f0002097f89 */ /* 0x000ee200000e0000 */
[----:B--2---:R-:W-:-:S04]  /*1b80*/  FMNMX R0, R7, R4, !PT ;  /* 0x0000000407007209 */ /* 0x004fc80007800000 */
[----:B------:R-:W-:-:S04]  /*1b90*/  FSETP.NEU.AND P1, PT, R0, -INF , PT ;  /* 0xff8000000000780b */ /* 0x000fc80003f2d000 */
[----:B------:R-:W-:-:S05]  /*1ba0*/  FSEL R3, R0, RZ, P1 ;  /* 0x000000ff00037208 */ /* 0x000fca0000800000 */
[----:B------:R-:W-:Y:S01]  /*1bb0*/  FMUL R3, R3, UR14 ;  /* 0x0000000e03037c20 */ /* 0x000fe20008400000 */
[----:B------:R-:W-:-:S03]  /*1bc0*/  ULDC UR14, c[0x0][0x604] ;  /* 0x00018100000e7ab9 */ /* 0x000fc60000000800 */
[--C-:B------:R-:W-:Y:S01]  /*1bd0*/  FFMA R6, R24, UR14, -R3.reuse ;  /* 0x0000000e18067c23 */ /* 0x100fe20008000803 */
[----:B------:R-:W-:Y:S01]  /*1be0*/  ULDC UR14, c[0x0][0x604] ;  /* 0x00018100000e7ab9 */ /* 0x000fe20000000800 */
[----:B---3--:R-:W-:Y:S01]  /*1bf0*/  FMNMX R9, R2, R9, !PT ;  /* 0x0000000902097209 */ /* 0x008fe20007800000 */
[--C-:B------:R-:W-:Y:S01]  /*1c00*/  FFMA R7, R25, UR14, -R3.reuse ;  /* 0x0000000e19077c23 */ /* 0x100fe20008000803 */
[----:B------:R-:W-:Y:S01]  /*1c10*/  ULDC UR14, c[0x0][0x604] ;  /* 0x00018100000e7ab9 */ /* 0x000fe20000000800 */
[----:B------:R-:W-:Y:S01]  /*1c20*/  FSETP.GEU.AND P6, PT, R6, -126, PT ;  /* 0xc2fc00000600780b */ /* 0x000fe20003fce000 */
[--C-:B------:R-:W-:Y:S01]  /*1c30*/  FFMA R28, R28, UR14, -R3.reuse ;  /* 0x0000000e1c1c7c23 */ /* 0x100fe20008000803 */
[----:B------:R-:W2:Y:S01]  /*1c40*/  SHFL.BFLY PT, R2, R9, 0x2, 0x1f ;  /* 0x0c401f0009027f89 */ /* 0x000ea200000e0000 */
[----:B------:R-:W-:Y:S01]  /*1c50*/  FSETP.GEU.AND P5, PT, R7, -126, PT ;  /* 0xc2fc00000700780b */ /* 0x000fe20003fae000 */
[----:B------:R-:W-:Y:S02]  /*1c60*/  ULDC UR14, c[0x0][0x604] ;  /* 0x00018100000e7ab9 */ /* 0x000fe40000000800 */
[--C-:B------:R-:W-:Y:S01]  /*1c70*/  FFMA R10, R29, UR14, -R3.reuse ;  /* 0x0000000e1d0a7c23 */ /* 0x100fe20008000803 */
[----:B------:R-:W-:Y:S01]  /*1c80*/  ULDC UR14, c[0x0][0x604] ;  /* 0x00018100000e7ab9 */ /* 0x000fe20000000800 */
[----:B------:R-:W-:Y:S01]  /*1c90*/  FSETP.GEU.AND P3, PT, R28, -126, PT ;  /* 0xc2fc00001c00780b */ /* 0x000fe20003f6e000 */
[--C-:B------:R-:W-:Y:S01]  /*1ca0*/  FFMA R11, R32, UR14, -R3.reuse ;  /* 0x0000000e200b7c23 */ /* 0x100fe20008000803 */
[----:B------:R-:W-:Y:S01]  /*1cb0*/  ULDC UR14, c[0x0][0x604] ;  /* 0x00018100000e7ab9 */ /* 0x000fe20000000800 */
[----:B------:R-:W-:Y:S01]  /*1cc0*/  FSETP.GEU.AND P2, PT, R10, -126, PT ;  /* 0xc2fc00000a00780b */ /* 0x000fe20003f4e000 */
[--C-:B------:R-:W-:Y:S01]  /*1cd0*/  FFMA R12, R33, UR14, -R3.reuse ;  /* 0x0000000e210c7c23 */ /* 0x100fe20008000803 */
[----:B------:R-:W-:Y:S01]  /*1ce0*/  @!P6 FMUL R6, R6, 0.5 ;  /* 0x3f0000000606e820 */ /* 0x000fe20000400000 */
[----:B------:R-:W-:Y:S01]  /*1cf0*/  ULDC UR14, c[0x0][0x604] ;  /* 0x00018100000e7ab9 */ /* 0x000fe20000000800 */
[----:B------:R-:W-:Y:S01]  /*1d00*/  FSETP.GEU.AND P4, PT, R11, -126, PT ;  /* 0xc2fc00000b00780b */ /* 0x000fe20003f8e000 */
[----:B------:R-:W-:Y:S01]  /*1d10*/  @!P5 FMUL R7, R7, 0.5 ;  /* 0x3f0000000707d820 */ /* 0x000fe20000400000 */
[--C-:B------:R-:W-:Y:S01]  /*1d20*/  FFMA R13, R36, UR14, -R3.reuse ;  /* 0x0000000e240d7c23 */ /* 0x100fe20008000803 */
[----:B------:R-:W-:Y:S01]  /*1d30*/  ULDC UR14, c[0x0][0x604] ;  /* 0x00018100000e7ab9 */ /* 0x000fe20000000800 */
[----:B------:R-:W3:Y:S01]  /*1d40*/  MUFU.EX2 R6, R6 ;  /* 0x0000000600067308 */ /* 0x000ee20000000800 */
[--C-:B------:R-:W-:Y:S01]  /*1d50*/  FFMA R14, R37, UR14, -R3.reuse ;  /* 0x0000000e250e7c23 */ /* 0x100fe20008000803 */
[----:B------:R-:W-:Y:S01]  /*1d60*/  ULDC UR14, c[0x0][0x604] ;  /* 0x00018100000e7ab9 */ /* 0x000fe20000000800 */
[----:B------:R-:W-:Y:S01]  /*1d70*/  @!P3 FMUL R28, R28, 0.5 ;  /* 0x3f0000001c1cb820 */ /* 0x000fe20000400000 */
[--C-:B------:R-:W-:Y:S01]  /*1d80*/  FFMA R15, R40, UR14, -R3.reuse ;  /* 0x0000000e280f7c23 */ /* 0x100fe20008000803 */
[----:B------:R-:W-:Y:S01]  /*1d90*/  @!P2 FMUL R10, R10, 0.5 ;  /* 0x3f0000000a0aa820 */ /* 0x000fe20000400000 */
[----:B------:R-:W-:Y:S01]  /*1da0*/  ULDC UR14, c[0x0][0x604] ;  /* 0x00018100000e7ab9 */ /* 0x000fe20000000800 */
[----:B--2---:R-:W-:Y:S01]  /*1db0*/  FMNMX R2, R9, R2, !PT ;  /* 0x0000000209027209 */ /* 0x004fe20007800000 */
[----:B------:R-:W2:Y:S01]  /*1dc0*/  MUFU.EX2 R7, R7 ;  /* 0x0000000700077308 */ /* 0x000ea20000000800 */
[--C-:B------:R-:W-:Y:S01]  /*1dd0*/  FFMA R16, R41, UR14, -R3.reuse ;  /* 0x0000000e29107c23 */ /* 0x100fe20008000803 */
[----:B------:R-:W-:Y:S01]  /*1de0*/  ULDC UR14, c[0x0][0x604] ;  /* 0x00018100000e7ab9 */ /* 0x000fe20000000800 */
[----:B------:R-:W-:Y:S01]  /*1df0*/  FSETP.NEU.AND P1, PT, R2, -INF , PT ;  /* 0xff8000000200780b */ /* 0x000fe20003f2d000 */
[--C-:B------:R-:W-:Y:S01]  /*1e00*/  FFMA R17, R44, UR14, -R3.reuse ;  /* 0x0000000e2c117c23 */ /* 0x100fe20008000803 */
[----:B------:R-:W-:Y:S01]  /*1e10*/  ULDC UR14, c[0x0][0x604] ;  /* 0x00018100000e7ab9 */ /* 0x000fe20000000800 */
[----:B------:R-:W-:Y:S01]  /*1e20*/  @!P4 FMUL R11, R11, 0.5 ;  /* 0x3f0000000b0bc820 */ /* 0x000fe20000400000 */
[----:B------:R-:W-:Y:S01]  /*1e30*/  FSEL R4, R2, RZ, P1 ;  /* 0x000000ff02047208 */ /* 0x000fe20000800000 */
[----:B------:R-:W4:Y:S01]  /*1e40*/  MUFU.EX2 R10, R10 ;  /* 0x0000000a000a7308 */ /* 0x000f220000000800 */
[----:B------:R-:W-:Y:S01]  /*1e50*/  FSETP.GEU.AND P1, PT, R12, -126, PT ;  /* 0xc2fc00000c00780b */ /* 0x000fe20003f2e000 */
[----:B---3--:R-:W-:Y:S01]  /*1e60*/  @!P6 FMUL R6, R6, R6 ;  /* 0x000000060606e220 */ /* 0x008fe20000400000 */
[----:B------:R-:W-:Y:S01]  /*1e70*/  FSETP.GEU.AND P6, PT, R13, -126, PT ;  /* 0xc2fc00000d00780b */ /* 0x000fe20003fce000 */
[----:B------:R-:W-:Y:S01]  /*1e80*/  FFMA R18, R45, UR14, -R3 ;  /* 0x0000000e2d127c23 */ /* 0x000fe20008000803 */
[----:B------:R-:W-:-:S02]  /*1e90*/  ULDC UR14, c[0x0][0x604] ;  /* 0x00018100000e7ab9 */ /* 0x000fc40000000800 */
[--C-:B------:R-:W-:Y:S01]  /*1ea0*/  FFMA R19, R48, UR14, -R3.reuse ;  /* 0x0000000e30137c23 */ /* 0x100fe20008000803 */
[----:B------:R-:W3:Y:S01]  /*1eb0*/  MUFU.EX2 R9, R28 ;  /* 0x0000001c00097308 */ /* 0x000ee20000000800 */
[----:B--2---:R-:W-:Y:S01]  /*1ec0*/  @!P5 FMUL R7, R7, R7 ;  /* 0x000000070707d220 */ /* 0x004fe20000400000 */
[----:B------:R-:W-:Y:S01]  /*1ed0*/  FSETP.GEU.AND P5, PT, R14, -126, PT ;  /* 0xc2fc00000e00780b */ /* 0x000fe20003fae000 */
[----:B------:R-:W-:Y:S02]  /*1ee0*/  ULDC UR14, c[0x0][0x604] ;  /* 0x00018100000e7ab9 */ /* 0x000fe40000000800 */
[--C-:B------:R-:W-:Y:S01]  /*1ef0*/  FFMA R20, R49, UR14, -R3.reuse ;  /* 0x0000000e31147c23 */ /* 0x100fe20008000803 */
[----:B------:R-:W-:Y:S01]  /*1f00*/  @!P1 FMUL R12, R12, 0.5 ;  /* 0x3f0000000c0c9820 */ /* 0x000fe20000400000 */
[----:B------:R-:W-:Y:S01]  /*1f10*/  ULDC UR14, c[0x0][0x604] ;  /* 0x00018100000e7ab9 */ /* 0x000fe20000000800 */
[----:B------:R-:W-:Y:S01]  /*1f20*/  @!P6 FMUL R13, R13, 0.5 ;  /* 0x3f0000000d0de820 */ /* 0x000fe20000400000 */
[----:B------:R-:W2:Y:S01]  /*1f30*/  MUFU.EX2 R11, R11 ;  /* 0x0000000b000b7308 */ /* 0x000ea20000000800 */
[----:B----4-:R-:W-:Y:S01]  /*1f40*/  @!P2 FMUL R10, R10, R10 ;  /* 0x0000000a0a0aa220 */ /* 0x010fe20000400000 */
[----:B------:R-:W-:Y:S01]  /*1f50*/  FSETP.GEU.AND P2, PT, R16, -126, PT ;  /* 0xc2fc00001000780b */ /* 0x000fe20003f4e000 */
[----:B------:R-:W-:Y:S01]  /*1f60*/  FFMA R21, R52, UR14, -R3 ;  /* 0x0000000e34157c23 */ /* 0x000fe20008000803 */
[----:B------:R-:W-:-:S02]  /*1f70*/  ULDC UR14, c[0x0][0x604] ;  /* 0x00018100000e7ab9 */ /* 0x000fc40000000800 */
[----:B------:R-:W-:Y:S01]  /*1f80*/  @!P5 FMUL R14, R14, 0.5 ;  /* 0x3f0000000e0ed820 */ /* 0x000fe20000400000 */
[--C-:B------:R-:W-:Y:S01]  /*1f90*/  FFMA R22, R53, UR14, -R3.reuse ;  /* 0x0000000e35167c23 */ /* 0x100fe20008000803 */
[----:B------:R-:W4:Y:S01]  /*1fa0*/  MUFU.EX2 R12, R12 ;  /* 0x0000000c000c7308 */ /* 0x000f220000000800 */
[----:B---3--:R-:W-:Y:S01]  /*1fb0*/  @!P3 FMUL R9, R9, R9 ;  /* 0x000000090909b220 */ /* 0x008fe20000400000 */
[----:B------:R-:W-:Y:S01]  /*1fc0*/  FSETP.GEU.AND P3, PT, R15, -126, PT ;  /* 0xc2fc00000f00780b */ /* 0x000fe20003f6e000 */
[----:B------:R-:W-:Y:S02]  /*1fd0*/  ULDC UR14, c[0x0][0x604] ;  /* 0x00018100000e7ab9 */ /* 0x000fe40000000800 */
[--C-:B------:R-:W-:Y:S01]  /*1fe0*/  FFMA R24, R56, UR14, -R3.reuse ;  /* 0x0000000e38187c23 */ /* 0x100fe20008000803 */
[----:B------:R-:W-:Y:S01]  /*1ff0*/  ULDC UR14, c[0x0][0x604] ;  /* 0x00018100000e7ab9 */ /* 0x000fe20000000800 */
[----:B------:R-:W-:Y:S01]  /*2000*/  @!P2 FMUL R16, R16, 0.5 ;  /* 0x3f0000001010a820 */ /* 0x000fe20000400000 */
[----:B------:R-:W3:Y:S01]  /*2010*/  MUFU.EX2 R14, R14 ;  /* 0x0000000e000e7308 */ /* 0x000ee20000000800 */
[----:B--2---:R-:W-:Y:S01]  /*2020*/  @!P4 FMUL R11, R11, R11 ;  /* 0x0000000b0b0bc220 */ /* 0x004fe20000400000 */
[----:B------:R-:W-:Y:S01]  /*2030*/  FSETP.GEU.AND P4, PT, R17, -126, PT ;  /* 0xc2fc00001100780b */ /* 0x000fe20003f8e000 */
[----:B------:R-:W-:Y:S01]  /*2040*/  FFMA R23, R57, UR14, -R3 ;  /* 0x0000000e39177c23 */ /* 0x000fe20008000803 */
[----:B------:R-:W-:-:S02]  /*2050*/  ULDC UR14, c[0x0][0x604] ;  /* 0x00018100000e7ab9 */ /* 0x000fc40000000800 */
[--C-:B------:R-:W-:Y:S01]  /*2060*/  FFMA R25, R60, UR14, -R3.reuse ;  /* 0x0000000e3c197c23 */ /* 0x100fe20008000803 */
[----:B------:R-:W-:Y:S01]  /*2070*/  @!P3 FMUL R15, R15, 0.5 ;  /* 0x3f0000000f0fb820 */ /* 0x000fe20000400000 */
[----:B------:R-:W2:Y:S01]  /*2080*/  MUFU.EX2 R13, R13 ;  /* 0x0000000d000d7308 */ /* 0x000ea20000000800 */
[----:B----4-:R-:W-:Y:S01]  /*2090*/  @!P1 FMUL R12, R12, R12 ;  /* 0x0000000c0c0c9220 */ /* 0x010fe20000400000 */
[----:B------:R-:W-:Y:S01]  /*20a0*/  FSETP.GEU.AND P1, PT, R18, -126, PT ;  /* 0xc2fc00001200780b */ /* 0x000fe20003f2e000 */
[----:B------:R-:W-:Y:S02]  /*20b0*/  ULDC UR14, c[0x0][0x604] ;  /* 0x00018100000e7ab9 */ /* 0x000fe40000000800 */
[--C-:B------:R-:W-:Y:S01]  /*20c0*/  FFMA R28, R61, UR14, -R3.reuse ;  /* 0x0000000e3d1c7c23 */ /* 0x100fe20008000803 */
[----:B------:R-:W-:Y:S01]  /*20d0*/  ULDC UR14, c[0x0][0x604] ;  /* 0x00018100000e7ab9 */ /* 0x000fe20000000800 */
[----:B------:R-:W-:Y:S01]  /*20e0*/  @!P4 FMUL R17, R17, 0.5 ;  /* 0x3f0000001111c820 */ /* 0x000fe20000400000 */
[----:B------:R-:W4:Y:S01]  /*20f0*/  MUFU.EX2 R16, R16 ;  /* 0x0000001000107308 */ /* 0x000f220000000800 */
[----:B---3--:R-:W-:Y:S01]  /*2100*/  @!P5 FMUL R14, R14, R14 ;  /* 0x0000000e0e0ed220 */ /* 0x008fe20000400000 */
[----:B------:R-:W-:Y:S01]  /*2110*/  FSETP.GEU.AND P5, PT, R20, -126, PT ;  /* 0xc2fc00001400780b */ /* 0x000fe20003fae000 */
[----:B------:R-:W-:Y:S01]  /*2120*/  FFMA R29, R64, UR14, -R3 ;  /* 0x0000000e401d7c23 */ /* 0x000fe20008000803 */
[----:B------:R-:W-:-:S02]  /*2130*/  ULDC UR14, c[0x0][0x604] ;  /* 0x00018100000e7ab9 */ /* 0x000fc40000000800 */
[--C-:B------:R-:W-:Y:S01]  /*2140*/  FFMA R32, R65, UR14, -R3.reuse ;  /* 0x0000000e41207c23 */ /* 0x100fe20008000803 */
[----:B------:R-:W-:Y:S01]  /*2150*/  @!P1 FMUL R18, R18, 0.5 ;  /* 0x3f00000012129820 */ /* 0x000fe20000400000 */
[----:B------:R-:W3:Y:S01]  /*2160*/  MUFU.EX2 R15, R15 ;  /* 0x0000000f000f7308 */ /* 0x000ee20000000800 */
[----:B--2---:R-:W-:Y:S01]  /*2170*/  @!P6 FMUL R13, R13, R13 ;  /* 0x0000000d0d0de220 */ /* 0x004fe20000400000 */
[----:B------:R-:W-:Y:S01]  /*2180*/  FSETP.GEU.AND P6, PT, R19, -126, PT ;  /* 0xc2fc00001300780b */ /* 0x000fe20003fce000 */
[----:B------:R-:W-:Y:S02]  /*2190*/  ULDC UR14, c[0x0][0x604] ;  /* 0x00018100000e7ab9 */ /* 0x000fe40000000800 */
[--C-:B------:R-:W-:Y:S01]  /*21a0*/  FFMA R33, R68, UR14, -R3.reuse ;  /* 0x0000000e44217c23 */ /* 0x100fe20008000803 */
[----:B------:R-:W-:Y:S01]  /*21b0*/  ULDC UR14, c[0x0][0x604] ;  /* 0x00018100000e7ab9 */ /* 0x000fe20000000800 */
[----:B------:R-:W-:Y:S01]  /*21c0*/  @!P5 FMUL R20, R20, 0.5 ;  /* 0x3f0000001414d820 */ /* 0x000fe20000400000 */
[----:B------:R-:W2:Y:S01]  /*21d0*/  MUFU.EX2 R18, R18 ;  /* 0x0000001200127308 */ /* 0x000ea20000000800 */
[----:B----4-:R-:W-:Y:S01]  /*21e0*/  @!P2 FMUL R16, R16, R16 ;  /* 0x000000101010a220 */ /* 0x010fe20000400000 */
[----:B------:R-:W-:Y:S01]  /*21f0*/  FSETP.GEU.AND P2, PT, R22, -126, PT ;  /* 0xc2fc00001600780b */ /* 0x000fe20003f4e000 */
[----:B------:R-:W-:Y:S01]  /*2200*/  FFMA R36, R69, UR14, -R3 ;  /* 0x0000000e45247c23 */ /* 0x000fe20008000803 */
[----:B------:R-:W-:-:S02]  /*2210*/  ULDC UR14, c[0x0][0x604] ;  /* 0x00018100000e7ab9 */ /* 0x000fc40000000800 */
[--C-:B------:R-:W-:Y:S01]  /*2220*/  FFMA R37, R72, UR14, -R3.reuse ;  /* 0x0000000e48257c23 */ /* 0x100fe20008000803 */
[----:B------:R-:W-:Y:S01]  /*2230*/  @!P6 FMUL R19, R19, 0.5 ;  /* 0x3f0000001313e820 */ /* 0x000fe20000400000 */
        /* <DEDUP_REMOVED lines=52> */
[--C-:B------:R-:W-:Y:S01]  /*2580*/  FFMA R57, R93, UR14, -R3.reuse ;  /* 0x0000000e5d397c23 */ /* 0x100fe20008000803 */
[----:B------:R-:W-:Y:S01]  /*2590*/  ULDC UR14, c[0x0][0x604] ;  /* 0x00018100000e7ab9 */ /* 0x000fe20000000800 */
[----:B------:R-:W-:Y:S01]  /*25a0*/  F2FP.BF16.F32.PACK_AB R92, R20, R19 ;  /* 0x00000013145c723e */ /* 0x000fe200000010ff */
[----:B------:R-:W-:Y:S01]  /*25b0*/  FFMA R68, R96, UR14, -R3 ;  /* 0x0000000e60447c23 */ /* 0x000fe20008000803 */
[----:B------:R-:W-:Y:S01]  /*25c0*/  @!P3 FMUL R29, R29, 0.5 ;  /* 0x3f0000001d1db820 */ /* 0x000fe20000400000 */
[----:B------:R-:W2:Y:S01]  /*25d0*/  MUFU.EX2 R25, R25 ;  /* 0x0000001900197308 */ /* 0x000ea20000000800 */
[----:B----4-:R-:W-:Y:S01]  /*25e0*/  @!P1 FMUL R23, R23, R23 ;  /* 0x0000001717179220 */ /* 0x010fe20000400000 */
[----:B------:R-:W-:Y:S01]  /*25f0*/  FSETP.GEU.AND P1, PT, R36, -126, PT ;  /* 0xc2fc00002400780b */ /* 0x000fe20003f2e000 */
[----:B------:R-:W-:-:S02]  /*2600*/  ULDC UR14, c[0x0][0x604] ;  /* 0x00018100000e7ab9 */ /* 0x000fc40000000800 */
[--C-:B------:R-:W-:Y:S01]  /*2610*/  FFMA R61, R97, UR14, -R3.reuse ;  /* 0x0000000e613d7c23 */ /* 0x100fe20008000803 */
[----:B------:R-:W-:Y:S01]  /*2620*/  ULDC UR14, c[0x0][0x604] ;  /* 0x00018100000e7ab9 */ /* 0x000fe20000000800 */
[----:B------:R-:W-:Y:S01]  /*2630*/  @!P5 FMUL R40, R40, 0.5 ;  /* 0x3f0000002828d820 */ /* 0x000fe20000400000 */
[----:B------:R-:W4:Y:S01]  /*2640*/  MUFU.EX2 R32, R32 ;  /* 0x0000002000207308 */ /* 0x000f220000000800 */
[----:B---3--:R-:W-:Y:S01]  /*2650*/  @!P4 FMUL R24, R24, R24 ;  /* 0x000000181818c220 */ /* 0x008fe20000400000 */
[----:B------:R-:W-:Y:S01]  /*2660*/  FSETP.GEU.AND P4, PT, R33, -126, PT ;  /* 0xc2fc00002100780b */ /* 0x000fe20003f8e000 */
[--C-:B------:R-:W-:Y:S01]  /*2670*/  FFMA R76, R100, UR14, -R3.reuse ;  /* 0x0000000e644c7c23 */ /* 0x100fe20008000803 */
[----:B------:R-:W-:Y:S02]  /*2680*/  ULDC UR14, c[0x0][0x604] ;  /* 0x00018100000e7ab9 */ /* 0x000fe40000000800 */
[----:B------:R-:W-:Y:S01]  /*2690*/  FFMA R65, R101, UR14, -R3 ;  /* 0x0000000e65417c23 */ /* 0x000fe20008000803 */
[----:B------:R-:W-:Y:S01]  /*26a0*/  @!P1 FMUL R36, R36, 0.5 ;  /* 0x3f00000024249820 */ /* 0x000fe20000400000 */
[----:B------:R-:W3:Y:S01]  /*26b0*/  MUFU.EX2 R40, R40 ;  /* 0x0000002800287308 */ /* 0x000ee20000000800 */
[----:B--2---:R-:W-:Y:S01]  /*26c0*/  @!P6 FMUL R25, R25, R25 ;  /* 0x000000191919e220 */ /* 0x004fe20000400000 */
[----:B------:R-:W-:Y:S01]  /*26d0*/  FSETP.GEU.AND P6, PT, R37, -126, PT ;  /* 0xc2fc00002500780b */ /* 0x000fe20003fce000 */
[----:B------:R-:W-:-:S02]  /*26e0*/  ULDC UR14, c[0x0][0x604] ;  /* 0x00018100000e7ab9 */ /* 0x000fc40000000800 */
[--C-:B------:R-:W-:Y:S01]  /*26f0*/  FFMA R80, R104, UR14, -R3.reuse ;  /* 0x0000000e68507c23 */ /* 0x100fe20008000803 */
[----:B------:R-:W-:Y:S01]  /*2700*/  ULDC UR14, c[0x0][0x604] ;  /* 0x00018100000e7ab9 */ /* 0x000fe20000000800 */
[----:B------:R-:W-:Y:S01]  /*2710*/  @!P4 FMUL R33, R33, 0.5 ;  /* 0x3f0000002121c820 */ /* 0x000fe20000400000 */
[----:B------:R-:W2:Y:S01]  /*2720*/  MUFU.EX2 R29, R29 ;  /* 0x0000001d001d7308 */ /* 0x000ea20000000800 */
[----:B----4-:R-:W-:Y:S01]  /*2730*/  @!P2 FMUL R32, R32, R32 ;  /* 0x000000202020a220 */ /* 0x010fe20000400000 */
[----:B------:R-:W-:Y:S01]  /*2740*/  FSETP.GEU.AND P2, PT, R44, -126, PT ;  /* 0xc2fc00002c00780b */ /* 0x000fe20003f4e000 */
[--C-:B------:R-:W-:Y:S01]  /*2750*/  FFMA R69, R105, UR14, -R3.reuse ;  /* 0x0000000e69457c23 */ /* 0x100fe20008000803 */
[----:B------:R-:W-:Y:S02]  /*2760*/  ULDC UR14, c[0x0][0x604] ;  /* 0x00018100000e7ab9 */ /* 0x000fe40000000800 */
[----:B------:R-:W-:Y:S01]  /*2770*/  FFMA R88, R108, UR14, -R3 ;  /* 0x0000000e6c587c23 */ /* 0x000fe20008000803 */
[----:B------:R-:W-:Y:S01]  /*2780*/  @!P6 FMUL R37, R37, 0.5 ;  /* 0x3f0000002525e820 */ /* 0x000fe20000400000 */
[----:B------:R-:W4:Y:S01]  /*2790*/  MUFU.EX2 R36, R36 ;  /* 0x0000002400247308 */ /* 0x000f220000000800 */
[----:B---3--:R-:W-:Y:S01]  /*27a0*/  @!P5 FMUL R40, R40, R40 ;  /* 0x000000282828d220 */ /* 0x008fe20000400000 */
[----:B------:R-:W-:Y:S01]  /*27b0*/  FSETP.GEU.AND P5, PT, R52, -126, PT ;  /* 0xc2fc00003400780b */ /* 0x000fe20003fae000 */
[----:B------:R-:W-:-:S02]  /*27c0*/  ULDC UR14, c[0x0][0x604] ;  /* 0x00018100000e7ab9 */ /* 0x000fc40000000800 */
[--C-:B------:R-:W-:Y:S01]  /*27d0*/  FFMA R73, R109, UR14, -R3.reuse ;  /* 0x0000000e6d497c23 */ /* 0x100fe20008000803 */
[----:B------:R-:W-:Y:S01]  /*27e0*/  ULDC UR14, c[0x0][0x604] ;  /* 0x00018100000e7ab9 */ /* 0x000fe20000000800 */
[----:B------:R-:W-:Y:S01]  /*27f0*/  @!P2 FMUL R44, R44, 0.5 ;  /* 0x3f0000002c2ca820 */ /* 0x000fe20000400000 */
[----:B------:R-:W3:Y:S01]  /*2800*/  MUFU.EX2 R33, R33 ;  /* 0x0000002100217308 */ /* 0x000ee20000000800 */
[----:B--2---:R-:W-:Y:S01]  /*2810*/  @!P3 FMUL R29, R29, R29 ;  /* 0x0000001d1d1db220 */ /* 0x004fe20000400000 */
[----:B------:R-:W-:Y:S01]  /*2820*/  FSETP.GEU.AND P3, PT, R41, -126, PT ;  /* 0xc2fc00002900780b */ /* 0x000fe20003f6e000 */
[--C-:B------:R-:W-:Y:S01]  /*2830*/  FFMA R96, R112, UR14, -R3.reuse ;  /* 0x0000000e70607c23 */ /* 0x100fe20008000803 */
[----:B------:R-:W-:Y:S02]  /*2840*/  ULDC UR14, c[0x0][0x604] ;  /* 0x00018100000e7ab9 */ /* 0x000fe40000000800 */
        /* <DEDUP_REMOVED lines=90> */
[----:B------:R-:W-:Y:S01]  /*2df0*/  FMUL R4, R4, UR14 ;  /* 0x0000000e04047c20 */ /* 0x000fe20008400000 */
[----:B------:R-:W-:Y:S01]  /*2e00*/  ULDC UR14, c[0x0][0x604] ;  /* 0x00018100000e7ab9 */ /* 0x000fe20000000800 */
[----:B------:R-:W-:Y:S01]  /*2e10*/  @!P3 FMUL R76, R76, 0.5 ;  /* 0x3f0000004c4cb820 */ /* 0x000fe20000400000 */
[----:B------:R-:W4:Y:S01]  /*2e20*/  MUFU.EX2 R73, R73 ;  /* 0x0000004900497308 */ /* 0x000f220000000800 */
[----:B---3--:R-:W-:Y:S01]  /*2e30*/  @!P4 FMUL R64, R64, R64 ;  /* 0x000000404040c220 */ /* 0x008fe20000400000 */
[----:B------:R-:W-:Y:S01]  /*2e40*/  FSETP.GEU.AND P4, PT, R80, -126, PT ;  /* 0xc2fc00005000780b */ /* 0x000fe20003f8e000 */
[--C-:B------:R-:W-:Y:S01]  /*2e50*/  FFMA R136, R27, UR14, -R4.reuse ;  /* 0x0000000e1b887c23 */ /* 0x100fe20008000804 */
[----:B------:R-:W-:Y:S01]  /*2e60*/  ULDC UR14, c[0x0][0x604] ;  /* 0x00018100000e7ab9 */ /* 0x000fe20000000800 */
[--C-:B------:R-:W-:Y:S01]  /*2e70*/  FFMA R26, R26, UR15, -R4.reuse ;  /* 0x0000000f1a1a7c23 */ /* 0x100fe20008000804 */
[--C-:B------:R-:W-:Y:S01]  /*2e80*/  FFMA R30, R30, UR14, -R4.reuse ;  /* 0x0000000e1e1e7c23 */ /* 0x100fe20008000804 */
[----:B------:R-:W-:Y:S01]  /*2e90*/  @!P1 FMUL R69, R69, 0.5 ;  /* 0x3f00000045459820 */ /* 0x000fe20000400000 */
[----:B------:R-:W3:Y:S01]  /*2ea0*/  MUFU.EX2 R65, R65 ;  /* 0x0000004100417308 */ /* 0x000ee20000000800 */
[----:B--2---:R-:W-:Y:S01]  /*2eb0*/  @!P6 FMUL R68, R68, R68 ;  /* 0x000000444444e220 */ /* 0x004fe20000400000 */
[----:B------:R-:W-:Y:S01]  /*2ec0*/  FSETP.GEU.AND P6, PT, R88, -126, PT ;  /* 0xc2fc00005800780b */ /* 0x000fe20003fce000 */
[----:B------:R-:W-:Y:S01]  /*2ed0*/  ULDC UR14, c[0x0][0x604] ;  /* 0x00018100000e7ab9 */ /* 0x000fe20000000800 */
[----:B------:R-:W-:Y:S01]  /*2ee0*/  ULDC UR15, c[0x0][0x604] ;  /* 0x00018100000f7ab9 */ /* 0x000fe20000000800 */
[--C-:B------:R-:W-:Y:S01]  /*2ef0*/  FFMA R140, R31, UR14, -R4.reuse ;  /* 0x0000000e1f8c7c23 */ /* 0x100fe20008000804 */
[----:B------:R-:W-:Y:S01]  /*2f00*/  ULDC UR14, c[0x0][0x604] ;  /* 0x00018100000e7ab9 */ /* 0x000fe20000000800 */
[----:B------:R-:W-:Y:S01]  /*2f10*/  @!P4 FMUL R80, R80, 0.5 ;  /* 0x3f0000005050c820 */ /* 0x000fe20000400000 */
[----:B------:R-:W2:Y:S01]  /*2f20*/  MUFU.EX2 R76, R76 ;  /* 0x0000004c004c7308 */ /* 0x000ea20000000800 */
[----:B----4-:R-:W-:Y:S01]  /*2f30*/  @!P5 FMUL R73, R73, R73 ;  /* 0x000000494949d220 */ /* 0x010fe20000400000 */
[----:B------:R-:W-:Y:S01]  /*2f40*/  FSETP.GEU.AND P5, PT, R104, -126, PT ;  /* 0xc2fc00006800780b */ /* 0x000fe20003fae000 */
[--C-:B------:R-:W-:Y:S01]  /*2f50*/  FFMA R34, R34, UR14, -R4.reuse ;  /* 0x0000000e22227c23 */ /* 0x100fe20008000804 */
[----:B------:R-:W-:Y:S01]  /*2f60*/  ULDC UR14, c[0x0][0x604] ;  /* 0x00018100000e7ab9 */ /* 0x000fe20000000800 */
[--C-:B------:R-:W-:Y:S01]  /*2f70*/  FFMA R130, R130, UR15, -R4.reuse ;  /* 0x0000000f82827c23 */ /* 0x100fe20008000804 */
[--C-:B------:R-:W-:Y:S01]  /*2f80*/  FFMA R144, R35, UR14, -R4.reuse ;  /* 0x0000000e23907c23 */ /* 0x100fe20008000804 */
[----:B------:R-:W-:Y:S01]  /*2f90*/  @!P6 FMUL R88, R88, 0.5 ;  /* 0x3f0000005858e820 */ /* 0x000fe20000400000 */
[----:B------:R-:W4:Y:S01]  /*2fa0*/  MUFU.EX2 R69, R69 ;  /* 0x0000004500457308 */ /* 0x000f220000000800 */
[----:B---3--:R-:W-:Y:S01]  /*2fb0*/  @!P2 FMUL R65, R65, R65 ;  /* 0x000000414141a220 */ /* 0x008fe20000400000 */
[----:B------:R-:W-:Y:S01]  /*2fc0*/  FSETP.GEU.AND P2, PT, R77, -126, PT ;  /* 0xc2fc00004d00780b */ /* 0x000fe20003f4e000 */
[----:B------:R-:W-:Y:S01]  /*2fd0*/  ULDC UR14, c[0x0][0x604] ;  /* 0x00018100000e7ab9 */ /* 0x000fe20000000800 */
[----:B------:R-:W-:Y:S01]  /*2fe0*/  ULDC UR15, c[0x0][0x604] ;  /* 0x00018100000f7ab9 */ /* 0x000fe20000000800 */
        /* <DEDUP_REMOVED lines=8> */
[--C-:B------:R-:W-:Y:S01]  /*3070*/  FFMA R131, R131, UR18, -R4.reuse ;  /* 0x0000001283837c23 */ /* 0x100fe20008000804 */
[--C-:B------:R-:W-:Y:S01]  /*3080*/  FFMA R42, R42, UR14, -R4.reuse ;  /* 0x0000000e2a2a7c23 */ /* 0x100fe20008000804 */
[----:B------:R-:W-:Y:S01]  /*3090*/  @!P2 FMUL R77, R77, 0.5 ;  /* 0x3f0000004d4da820 */ /* 0x000fe20000400000 */
[----:B------:R-:W2:Y:S01]  /*30a0*/  MUFU.EX2 R88, R88 ;  /* 0x0000005800587308 */ /* 0x000ea20000000800 */
[----:B----4-:R-:W-:Y:S01]  /*30b0*/  @!P1 FMUL R69, R69, R69 ;  /* 0x0000004545459220 */ /* 0x010fe20000400000 */
[----:B------:R-:W-:Y:S01]  /*30c0*/  FSETP.GEU.AND P1, PT, R81, -126, PT ;  /* 0xc2fc00005100780b */ /* 0x000fe20003f2e000 */
[----:B------:R-:W-:Y:S01]  /*30d0*/  ULDC UR14, c[0x0][0x604] ;  /* 0x00018100000e7ab9 */ /* 0x000fe20000000800 */
[--C-:B------:R-:W-:Y:S01]  /*30e0*/  FFMA R138, R138, UR22, -R4.reuse ;  /* 0x000000168a8a7c23 */ /* 0x100fe20008000804 */
[--C-:B------:R-:W-:Y:S01]  /*30f0*/  FFMA R152, R43, UR14, -R4.reuse ;  /* 0x0000000e2b987c23 */ /* 0x100fe20008000804 */
        /* <DEDUP_REMOVED lines=30> */
[--C-:B------:R-:W-:Y:S01]  /*32e0*/  FFMA R142, R146, UR18, -R4.reuse ;  /* 0x00000012928e7c23 */ /* 0x100fe20008000804 */
        /* <DEDUP_REMOVED lines=15> */
[----:B------:R-:W-:Y:S01]  /*33e0*/  ULDC UR22, c[0x0][0x604] ;  /* 0x0001810000167ab9 */ /* 0x000fe20000000800 */
        /* <DEDUP_REMOVED lines=35> */
[----:B------:R-:W-:-:S03]  /*3620*/  ULDC UR14, c[0x0][0x604] ;  /* 0x00018100000e7ab9 */ /* 0x000fc60000000800 */
[----:B------:R-:W-:Y:S01]  /*3630*/  @!P2 FMUL R101, R101, 0.5 ;  /* 0x3f0000006565a820 */ /* 0x000fe20000400000 */
[----:B------:R-:W2:Y:S01]  /*3640*/  MUFU.EX2 R116, R116 ;  /* 0x0000007400747308 */ /* 0x000ea20000000800 */
[----:B----4-:R-:W-:Y:S01]  /*3650*/  @!P1 FMUL R93, R93, R93 ;  /* 0x0000005d5d5d9220 */ /* 0x010fe20000400000 */
[----:B------:R-:W-:-:S05]  /*3660*/  FSETP.GEU.AND P1, PT, R105, -126, PT ;  /* 0xc2fc00006900780b */ /* 0x000fca0003f2e000 */
[----:B------:R-:W-:Y:S01]  /*3670*/  @!P3 FMUL R120, R120, 0.5 ;  /* 0x3f0000007878b820 */ /* 0x000fe20000400000 */
[----:B------:R-:W4:Y:S01]  /*3680*/  MUFU.EX2 R109, R109 ;  /* 0x0000006d006d7308 */ /* 0x000f220000000800 */
[----:B---3--:R-:W-:Y:S01]  /*3690*/  @!P4 FMUL R112, R112, R112 ;  /* 0x000000707070c220 */ /* 0x008fe20000400000 */
[----:B------:R-:W-:-:S05]  /*36a0*/  FSETP.GEU.AND P4, PT, R124, -126, PT ;  /* 0xc2fc00007c00780b */ /* 0x000fca0003f8e000 */
[----:B------:R-:W-:Y:S01]  /*36b0*/  @!P1 FMUL R105, R105, 0.5 ;  /* 0x3f00000069699820 */ /* 0x000fe20000400000 */
[----:B------:R-:W3:Y:S01]  /*36c0*/  MUFU.EX2 R101, R101 ;  /* 0x0000006500657308 */ /* 0x000ee20000000800 */
[----:B--2---:R-:W-:Y:S01]  /*36d0*/  @!P6 FMUL R116, R116, R116 ;  /* 0x000000747474e220 */ /* 0x004fe20000400000 */
[----:B------:R-:W-:-:S05]  /*36e0*/  FSETP.GEU.AND P6, PT, R128, -126, PT ;  /* 0xc2fc00008000780b */ /* 0x000fca0003fce000 */
        /* <DEDUP_REMOVED lines=17> */
[----:B------:R4:W5:Y:S01]  /*3800*/  MUFU.EX2 R27, R3 ;  /* 0x00000003001b7308 */ /* 0x0009620000000800 */
[----:B---3--:R-:W-:Y:S01]  /*3810*/  @!P4 FMUL R124, R124, R124 ;  /* 0x0000007c7c7cc220 */ /* 0x008fe20000400000 */
[----:B------:R-:W-:-:S05]  /*3820*/  FSETP.GEU.AND P4, PT, R26, -126, PT ;  /* 0xc2fc00001a00780b */ /* 0x000fca0003f8e000 */
[----:B------:R-:W-:Y:S01]  /*3830*/  @!P1 FMUL R136, R136, 0.5 ;  /* 0x3f00000088889820 */ /* 0x000fe20000400000 */
[----:B------:R-:W3:Y:S01]  /*3840*/  MUFU.EX2 R140, R140 ;  /* 0x0000008c008c7308 */ /* 0x000ee20000000800 */
[----:B--2---:R-:W-:Y:S01]  /*3850*/  @!P6 FMUL R128, R128, R128 ;  /* 0x000000808080e220 */ /* 0x004fe20000400000 */
[----:B------:R-:W-:Y:S01]  /*3860*/  FSETP.GEU.AND P6, PT, R30, -126, PT ;  /* 0xc2fc00001e00780b */ /* 0x000fe20003fce000 */
[--C-:B----4-:R-:W-:Y:S01]  /*3870*/  FFMA R3, R78, UR14, -R4.reuse ;  /* 0x0000000e4e037c23 */ /* 0x110fe20008000804 */
[----:B------:R-:W-:Y:S02]  /*3880*/  ULDC UR14, c[0x0][0x604] ;  /* 0x00018100000e7ab9 */ /* 0x000fe40000000800 */
[----:B------:R-:W-:Y:S01]  /*3890*/  FFMA R8, R79, UR14, -R4 ;  /* 0x0000000e4f087c23 */ /* 0x000fe20008000804 */
[----:B------:R-:W-:Y:S01]  /*38a0*/  @!P4 FMUL R26, R26, 0.5 ;  /* 0x3f0000001a1ac820 */ /* 0x000fe20000400000 */
[----:B------:R-:W2:Y:S01]  /*38b0*/  MUFU.EX2 R132, R132 ;  /* 0x0000008400847308 */ /* 0x000ea20000000800 */
[----:B-----5:R-:W-:Y:S01]  /*38c0*/  @!P2 FMUL R27, R27, R27 ;  /* 0x0000001b1b1ba220 */ /* 0x020fe20000400000 */
        /* <DEDUP_REMOVED lines=44> */
[----:B------:R-:W-:Y:S01]  /*3b90*/  FFMA R99, R99, UR14, -R4 ;  /* 0x0000000e63637c23 */ /* 0x000fe20008000804 */
[----:B------:R-:W-:Y:S01]  /*3ba0*/  ULDC UR14, c[0x0][0x604] ;  /* 0x00018100000e7ab9 */ /* 0x000fe20000000800 */
        /* <DEDUP_REMOVED lines=56> */
[----:B----4-:R-:W-:Y:S01]  /*3f30*/  FADD R63, R24, R85 ;  /* 0x00000055183f7221 */ /* 0x010fe20000000000 */
[----:B------:R-:W-:-:S03]  /*3f40*/  F2FP.BF16.F32.PACK_AB R24, R23, R24 ;  /* 0x000000181718723e */ /* 0x000fc600000010ff */
[----:B------:R-:W-:Y:S01]  /*3f50*/  @!P3 FMUL R70, R70, 0.5 ;  /* 0x3f0000004646b820 */ /* 0x000fe20000400000 */
[----:B------:R-:W2:Y:S01]  /*3f60*/  MUFU.EX2 R67, R66 ;  /* 0x0000004200437308 */ /* 0x000ea20000000800 */
[----:B-----5:R-:W-:Y:S01]  /*3f70*/  @!P1 FMUL R162, R162, R162 ;  /* 0x000000a2a2a29220 */ /* 0x020fe20000400000 */
        /* <DEDUP_REMOVED lines=21> */
[----:B----4-:R-:W-:-:S04]  /*40d0*/  FADD R75, R37, R120 ;  /* 0x00000078254b7221 */ /* 0x010fc80000000000 */
[----:B------:R-:W-:Y:S01]  /*40e0*/  @!P5 FMUL R91, R91, 0.5 ;  /* 0x3f0000005b5bd820 */ /* 0x000fe20000400000 */
[----:B------:R2:W4:Y:S01]  /*40f0*/  MUFU.EX2 R82, R3 ;  /* 0x0000000300527308 */ /* 0x0005220000000800 */
[----:B-----5:R-:W-:Y:S01]  /*4100*/  @!P1 FMUL R79, R79, R79 ;  /* 0x0000004f4f4f9220 */ /* 0x020fe20000400000 */
[----:B------:R-:W-:-:S05]  /*4110*/  FSETP.GEU.AND P1, PT, R87, -126, PT ;  /* 0xc2fc00005700780b */ /* 0x000fca0003f2e000 */
[----:B------:R-:W-:Y:S01]  /*4120*/  @!P2 FMUL R168, R168, 0.5 ;  /* 0x3f000000a8a8a820 */ /* 0x000fe20000400000 */
[----:B------:R-:W5:Y:S01]  /*4130*/  MUFU.EX2 R121, R121 ;  /* 0x0000007900797308 */ /* 0x000f620000000800 */
[----:B---3--:R-:W-:Y:S01]  /*4140*/  @!P4 FMUL R78, R78, R78 ;  /* 0x0000004e4e4ec220 */ /* 0x008fe20000400000 */
[----:B------:R-:W-:Y:S01]  /*4150*/  FSETP.GEU.AND P4, PT, R86, -126, PT ;  /* 0xc2fc00005600780b */ /* 0x000fe20003f8e000 */
[--C-:B--2---:R-:W-:Y:S01]  /*4160*/  FFMA R3, R102, UR14, -R4.reuse ;  /* 0x0000000e66037c23 */ /* 0x104fe20008000804 */
        /* <DEDUP_REMOVED lines=10> */
[----:B------:R-:W3:Y:S01]  /*4210*/  MUFU.EX2 R168, R168 ;  /* 0x000000a800a87308 */ /* 0x000ee20000000800 */
[----:B-----5:R-:W-:Y:S01]  /*4220*/  @!P3 FMUL R121, R121, R121 ;  /* 0x000000797979b220 */ /* 0x020fe20000400000 */
[----:B------:R-:W-:Y:S01]  /*4230*/  FSETP.GEU.AND P3, PT, R94, -126, PT ;  /* 0xc2fc00005e00780b */ /* 0x000fe20003f6e000 */
[--C-:B------:R-:W-:Y:S01]  /*4240*/  FFMA R30, R107, UR14, -R4.reuse ;  /* 0x0000000e6b1e7c23 */ /* 0x100fe20008000804 */
[----:B------:R-:W-:Y:S02]  /*4250*/  ULDC UR14, c[0x0][0x604] ;  /* 0x00018100000e7ab9 */ /* 0x000fe40000000800 */
[----:B------:R-:W-:Y:S01]  /*4260*/  FFMA R34, R110, UR14, -R4 ;  /* 0x0000000e6e227c23 */ /* 0x000fe20008000804 */
[----:B------:R-:W-:Y:S01]  /*4270*/  @!P6 FMUL R170, R170, 0.5 ;  /* 0x3f000000aaaae820 */ /* 0x000fe20000400000 */
[----:B------:R4:W5:Y:S01]  /*4280*/  MUFU.EX2 R90, R87 ;  /* 0x00000057005a7308 */ /* 0x0009620000000800 */
[----:B--2---:R-:W-:Y:S01]  /*4290*/  @!P5 FMUL R91, R91, R91 ;  /* 0x0000005b5b5bd220 */ /* 0x004fe20000400000 */
[----:B------:R-:W-:Y:S01]  /*42a0*/  FSETP.GEU.AND P5, PT, R8, -126, PT ;  /* 0xc2fc00000800780b */ /* 0x000fe20003fae000 */
[----:B------:R-:W-:-:S04]  /*42b0*/  ULDC UR14, c[0x0][0x604] ;  /* 0x00018100000e7ab9 */ /* 0x000fc80000000800 */
[----:B------:R-:W-:Y:S01]  /*42c0*/  @!P3 FMUL R94, R94, 0.5 ;  /* 0x3f0000005e5eb820 */ /* 0x000fe20000400000 */
[----:B------:R-:W2:Y:S01]  /*42d0*/  MUFU.EX2 R125, R86 ;  /* 0x00000056007d7308 */ /* 0x000ea20000000800 */
[----:B---3--:R-:W-:Y:S01]  /*42e0*/  @!P2 FMUL R168, R168, R168 ;  /* 0x000000a8a8a8a220 */ /* 0x008fe20000400000 */
[----:B------:R-:W-:Y:S01]  /*42f0*/  FSETP.GEU.AND P2, PT, R95, -126, PT ;  /* 0xc2fc00005f00780b */ /* 0x000fe20003f4e000 */
[----:B----4-:R-:W-:-:S04]  /*4300*/  FADD R87, R41, R124 ;  /* 0x0000007c29577221 */ /* 0x010fc80000000000 */
[----:B------:R-:W-:Y:S01]  /*4310*/  @!P5 FMUL R8, R8, 0.5 ;  /* 0x3f0000000808d820 */ /* 0x000fe20000400000 */
[----:B------:R-:W3:Y:S01]  /*4320*/  MUFU.EX2 R170, R170 ;  /* 0x000000aa00aa7308 */ /* 0x000ee20000000800 */
[----:B-----5:R-:W-:Y:S01]  /*4330*/  @!P1 FMUL R90, R90, R90 ;  /* 0x0000005a5a5a9220 */ /* 0x020fe20000400000 */
[----:B------:R-:W-:-:S05]  /*4340*/  FSETP.GEU.AND P1, PT, R99, -126, PT ;  /* 0xc2fc00006300780b */ /* 0x000fca0003f2e000 */
[----:B------:R-:W-:Y:S01]  /*4350*/  @!P2 FMUL R95, R95, 0.5 ;  /* 0x3f0000005f5fa820 */ /* 0x000fe20000400000 */
[----:B------:R4:W5:Y:S01]  /*4360*/  MUFU.EX2 R172, R94 ;  /* 0x0000005e00ac7308 */ /* 0x0009620000000800 */
[----:B--2---:R-:W-:Y:S01]  /*4370*/  @!P4 FMUL R125, R125, R125 ;  /* 0x0000007d7d7dc220 */ /* 0x004fe20000400000 */
[----:B------:R-:W-:-:S05]  /*4380*/  FSETP.GEU.AND P4, PT, R98, -126, PT ;  /* 0xc2fc00006200780b */ /* 0x000fca0003f8e000 */
[----:B------:R-:W-:Y:S01]  /*4390*/  @!P1 FMUL R99, R99, 0.5 ;  /* 0x3f00000063639820 */ /* 0x000fe20000400000 */
[----:B------:R-:W2:Y:S01]  /*43a0*/  MUFU.EX2 R107, R8 ;  /* 0x00000008006b7308 */ /* 0x000ea20000000800 */
[----:B---3--:R-:W-:Y:S01]  /*43b0*/  @!P6 FMUL R170, R170, R170 ;  /* 0x000000aaaaaae220 */ /* 0x008fe20000400000 */
[----:B------:R-:W-:Y:S02]  /*43c0*/  FSETP.GEU.AND P6, PT, R3, -126, PT ;  /* 0xc2fc00000300780b */ /* 0x000fe40003fce000 */
[----:B----4-:R-:W-:-:S03]  /*43d0*/  F2FP.BF16.F32.PACK_AB R94, R22, R21 ;  /* 0x00000015165e723e */ /* 0x010fc600000010ff */
[----:B------:R-:W-:Y:S01]  /*43e0*/  @!P4 FMUL R98, R98, 0.5 ;  /* 0x3f0000006262c820 */ /* 0x000fe20000400000 */
[----:B------:R-:W3:Y:S01]  /*43f0*/  MUFU.EX2 R129, R95 ;  /* 0x0000005f00817308 */ /* 0x000ee20000000800 */
[----:B-----5:R-:W-:Y:S01]  /*4400*/  @!P3 FMUL R172, R172, R172 ;  /* 0x000000acacacb220 */ /* 0x020fe20000400000 */
[----:B------:R-:W-:-:S05]  /*4410*/  FSETP.GEU.AND P3, PT, R26, -126, PT ;  /* 0xc2fc00001a00780b */ /* 0x000fca0003f6e000 */
[----:B------:R-:W-:Y:S01]  /*4420*/  @!P6 FMUL R3, R3, 0.5 ;  /* 0x3f0000000303e820 */ /* 0x000fe20000400000 */
[----:B------:R-:W4:Y:S01]  /*4430*/  MUFU.EX2 R103, R99 ;  /* 0x0000006300677308 */ /* 0x000f220000000800 */
[----:B--2---:R-:W-:-:S06]  /*4440*/  @!P5 FMUL R107, R107, R107 ;  /* 0x0000006b6b6bd220 */ /* 0x004fcc0000400000 */
[----:B------:R-:W-:Y:S01]  /*4450*/  @!P3 FMUL R26, R26, 0.5 ;  /* 0x3f0000001a1ab820 */ /* 0x000fe20000400000 */
[----:B------:R2:W5:Y:S01]  /*4460*/  MUFU.EX2 R102, R98 ;  /* 0x0000006200667308 */ /* 0x0005620000000800 */
[----:B---3--:R-:W-:Y:S01]  /*4470*/  @!P2 FMUL R129, R129, R129 ;  /* 0x000000818181a220 */ /* 0x008fe20000400000 */
[----:B------:R-:W-:-:S06]  /*4480*/  FSETP.GEU.AND P2, PT, R30, -126, PT ;  /* 0xc2fc00001e00780b */ /* 0x000fcc0003f4e000 */
[----:B------:R3:W1:Y:S01]  /*4490*/  MUFU.EX2 R106, R3 ;  /* 0x00000003006a7308 */ /* 0x0006620000000800 */
[----:B----4-:R-:W-:Y:S01]  /*44a0*/  @!P1 FMUL R103, R103, R103 ;  /* 0x0000006767679220 */ /* 0x010fe20000400000 */
[----:B--2---:R-:W-:-:S05]  /*44b0*/  F2FP.BF16.F32.PACK_AB R98, R27, R132 ;  /* 0x000000841b62723e */ /* 0x004fca00000010ff */
[----:B------:R-:W-:Y:S01]  /*44c0*/  @!P2 FMUL R30, R30, 0.5 ;  /* 0x3f0000001e1ea820 */ /* 0x000fe20000400000 */
[----:B------:R2:W4:Y:S01]  /*44d0*/  MUFU.EX2 R110, R26 ;  /* 0x0000001a006e7308 */ /* 0x0005220000000800 */
[--C-:B---3--:R-:W-:Y:S01]  /*44e0*/  FFMA R3, R111, UR14, -R4.reuse ;  /* 0x0000000e6f037c23 */ /* 0x108fe20008000804 */
[----:B------:R-:W-:Y:S01]  /*44f0*/  ULDC UR14, c[0x0][0x604] ;  /* 0x00018100000e7ab9 */ /* 0x000fe20000000800 */
[----:B-----5:R-:W-:Y:S01]  /*4500*/  @!P4 FMUL R102, R102, R102 ;  /* 0x000000666666c220 */ /* 0x020fe20000400000 */
[--C-:B------:R-:W-:Y:S01]  /*4510*/  FFMA R8, R114, UR14, -R4.reuse ;  /* 0x0000000e72087c23 */ /* 0x100fe20008000804 */
[----:B------:R-:W-:Y:S01]  /*4520*/  ULDC UR14, c[0x0][0x604] ;  /* 0x00018100000e7ab9 */ /* 0x000fe20000000800 */
[----:B------:R-:W-:Y:S01]  /*4530*/  FSETP.GEU.AND P1, PT, R3, -126, PT ;  /* 0xc2fc00000300780b */ /* 0x000fe20003f2e000 */
[--C-:B------:R-:W-:Y:S01]  /*4540*/  FFMA R133, R115, UR14, -R4.reuse ;  /* 0x0000000e73857c23 */ /* 0x100fe20008000804 */
[----:B------:R-:W-:Y:S01]  /*4550*/  FSETP.GEU.AND P4, PT, R34, -126, PT ;  /* 0xc2fc00002200780b */ /* 0x000fe20003f8e000 */
[----:B------:R-:W-:Y:S01]  /*4560*/  ULDC UR14, c[0x0][0x604] ;  /* 0x00018100000e7ab9 */ /* 0x000fe20000000800 */
[----:B------:R3:W5:Y:S01]  /*4570*/  MUFU.EX2 R111, R30 ;  /* 0x0000001e006f7308 */ /* 0x0007620000000800 */
[----:B--2---:R-:W-:Y:S01]  /*4580*/  FFMA R26, R118, UR14, -R4 ;  /* 0x0000000e761a7c23 */ /* 0x004fe20008000804 */
[----:B------:R-:W-:Y:S01]  /*4590*/  FSETP.GEU.AND P5, PT, R133, -126, PT ;  /* 0xc2fc00008500780b */ /* 0x000fe20003fae000 */
[----:B------:R-:W-:Y:S01]  /*45a0*/  ULDC UR14, c[0x0][0x604] ;  /* 0x00018100000e7ab9 */ /* 0x000fe20000000800 */
[----:B-1----:R-:W-:Y:S01]  /*45b0*/  @!P6 FMUL R106, R106, R106 ;  /* 0x0000006a6a6ae220 */ /* 0x002fe20000400000 */
[----:B------:R-:W-:Y:S01]  /*45c0*/  FSETP.GEU.AND P6, PT, R8, -126, PT ;  /* 0xc2fc00000800780b */ /* 0x000fe20003fce000 */
[----:B----4-:R-:W-:Y:S01]  /*45d0*/  @!P3 FMUL R110, R110, R110 ;  /* 0x0000006e6e6eb220 */ /* 0x010fe20000400000 */
[----:B------:R-:W-:-:S02]  /*45e0*/  FSETP.GEU.AND P3, PT, R26, -126, PT ;  /* 0xc2fc00001a00780b */ /* 0x000fc40003f6e000 */
[----:B------:R-:W-:Y:S01]  /*45f0*/  @!P1 FMUL R3, R3, 0.5 ;  /* 0x3f00000003039820 */ /* 0x000fe20000400000 */
[----:B---3--:R-:W-:Y:S01]  /*4600*/  FFMA R30, R122, UR14, -R4 ;  /* 0x0000000e7a1e7c23 */ /* 0x008fe20008000804 */
[----:B------:R-:W-:Y:S01]  /*4610*/  @!P4 FMUL R34, R34, 0.5 ;  /* 0x3f0000002222c820 */ /* 0x000fe20000400000 */
[----:B------:R-:W-:Y:S01]  /*4620*/  ULDC UR14, c[0x0][0x604] ;  /* 0x00018100000e7ab9 */ /* 0x000fe20000000800 */
[----:B------:R1:W2:Y:S02]  /*4630*/  MUFU.EX2 R115, R3 ;  /* 0x0000000300737308 */ /* 0x0002a40000000800 */
[----:B------:R-:W-:Y:S01]  /*4640*/  @!P5 FMUL R133, R133, 0.5 ;  /* 0x3f0000008585d820 */ /* 0x000fe20000400000 */
[----:B-----5:R-:W-:Y:S01]  /*4650*/  @!P2 FMUL R111, R111, R111 ;  /* 0x0000006f6f6fa220 */ /* 0x020fe20000400000 */
[----:B------:R-:W-:Y:S01]  /*4660*/  FSETP.GEU.AND P2, PT, R30, -126, PT ;  /* 0xc2fc00001e00780b */ /* 0x000fe20003f4e000 */
[----:B------:R-:W-:-:S03]  /*4670*/  @!P6 FMUL R8, R8, 0.5 ;  /* 0x3f0000000808e820 */ /* 0x000fc60000400000 */
[----:B------:R-:W3:Y:S01]  /*4680*/  MUFU.EX2 R133, R133 ;  /* 0x0000008500857308 */ /* 0x000ee20000000800 */
[--C-:B-1----:R-:W-:Y:S01]  /*4690*/  FFMA R3, R123, UR14, -R4.reuse ;  /* 0x0000000e7b037c23 */ /* 0x102fe20008000804 */
[----:B------:R-:W-:Y:S01]  /*46a0*/  ULDC UR14, c[0x0][0x604] ;  /* 0x00018100000e7ab9 */ /* 0x000fe20000000800 */
[----:B------:R-:W-:Y:S01]  /*46b0*/  @!P3 FMUL R26, R26, 0.5 ;  /* 0x3f0000001a1ab820 */ /* 0x000fe20000400000 */
[--C-:B------:R-:W-:Y:S01]  /*46c0*/  FFMA R174, R126, UR14, -R4.reuse ;  /* 0x0000000e7eae7c23 */ /* 0x100fe20008000804 */
[----:B------:R-:W-:Y:S02]  /*46d0*/  ULDC UR14, c[0x0][0x604] ;  /* 0x00018100000e7ab9 */ /* 0x000fe40000000800 */
[--C-:B------:R-:W-:Y:S01]  /*46e0*/  FFMA R123, R119, UR14, -R4.reuse ;  /* 0x0000000e777b7c23 */ /* 0x100fe20008000804 */
[----:B------:R1:W4:Y:S01]  /*46f0*/  MUFU.EX2 R114, R34 ;  /* 0x0000002200727308 */ /* 0x0003220000000800 */
[----:B------:R-:W-:Y:S01]  /*4700*/  ULDC UR14, c[0x0][0x604] ;  /* 0x00018100000e7ab9 */ /* 0x000fe20000000800 */
[----:B--2---:R-:W-:Y:S01]  /*4710*/  @!P1 FMUL R115, R115, R115 ;  /* 0x0000007373739220 */ /* 0x004fe20000400000 */
[----:B------:R-:W-:Y:S01]  /*4720*/  FFMA R127, R127, UR14, -R4 ;  /* 0x0000000e7f7f7c23 */ /* 0x000fe20008000804 */
[----:B------:R-:W-:Y:S01]  /*4730*/  FSETP.GEU.AND P1, PT, R174, -126, PT ;  /* 0xc2fc0000ae00780b */ /* 0x000fe20003f2e000 */
[----:B------:R-:W-:Y:S01]  /*4740*/  @!P2 FMUL R30, R30, 0.5 ;  /* 0x3f0000001e1ea820 */ /* 0x000fe20000400000 */
[----:B------:R-:W-:-:S02]  /*4750*/  ULDC UR14, c[0x0][0x604] ;  /* 0x00018100000e7ab9 */ /* 0x000fc40000000800 */
[----:B------:R2:W5:Y:S01]  /*4760*/  MUFU.EX2 R118, R8 ;  /* 0x0000000800767308 */ /* 0x0005620000000800 */
[----:B---3--:R-:W-:Y:S01]  /*4770*/  @!P5 FMUL R133, R133, R133 ;  /* 0x000000858585d220 */ /* 0x008fe20000400000 */
[----:B------:R-:W-:Y:S01]  /*4780*/  FSETP.GEU.AND P5, PT, R127, -126, PT ;  /* 0xc2fc00007f00780b */ /* 0x000fe20003fae000 */
[----:B-1----:R-:W-:-:S05]  /*4790*/  FADD R34, R17, R88 ;  /* 0x0000005811227221 */ /* 0x002fca0000000000 */
[----:B------:R1:W3:Y:S01]  /*47a0*/  MUFU.EX2 R126, R30 ;  /* 0x0000001e007e7308 */ /* 0x0002e20000000800 */
[----:B----4-:R-:W-:Y:S01]  /*47b0*/  @!P4 FMUL R114, R114, R114 ;  /* 0x000000727272c220 */ /* 0x010fe20000400000 */
[----:B------:R-:W-:Y:S01]  /*47c0*/  FSETP.GEU.AND P4, PT, R3, -126, PT ;  /* 0xc2fc00000300780b */ /* 0x000fe20003f8e000 */
[----:B------:R-:W-:Y:S01]  /*47d0*/  @!P1 FMUL R174, R174, 0.5 ;  /* 0x3f000000aeae9820 */ /* 0x000fe20000400000 */
[----:B--2---:R-:W-:-:S03]  /*47e0*/  FFMA R8, R150, UR30, -R4 ;  /* 0x0000001e96087c23 */ /* 0x004fc60008000804 */
[----:B------:R-:W-:Y:S01]  /*47f0*/  @!P5 FMUL R127, R127, 0.5 ;  /* 0x3f0000007f7fd820 */ /* 0x000fe20000400000 */
[----:B------:R2:W-:Y:S01]  /*4800*/  MUFU.EX2 R122, R26 ;  /* 0x0000001a007a7308 */ /* 0x0005e20000000800 */
[----:B-1----:R-:W-:Y:S01]  /*4810*/  FADD R30, R15, R80 ;  /* 0x000000500f1e7221 */ /* 0x002fe20000000000 */
[----:B-----5:R-:W-:Y:S01]  /*4820*/  @!P6 FMUL R118, R118, R118 ;  /* 0x000000767676e220 */ /* 0x020fe20000400000 */
[----:B------:R-:W-:Y:S02]  /*4830*/  FSETP.GEU.AND P6, PT, R123, -126, PT ;  /* 0xc2fc00007b00780b */ /* 0x000fe40003fce000 */
[----:B------:R-:W-:Y:S01]  /*4840*/  FADD R95, R30, R75 ;  /* 0x0000004b1e5f7221 */ /* 0x000fe20000000000 */
[----:B------:R-:W-:Y:S01]  /*4850*/  FADD R30, R16, R69 ;  /* 0x00000045101e7221 */ /* 0x000fe20000000000 */
[----:B------:R-:W-:Y:S01]  /*4860*/  @!P4 FMUL R3, R3, 0.5 ;  /* 0x3f0000000303c820 */ /* 0x000fe20000400000 */
[----:B------:R-:W1:Y:S01]  /*4870*/  MUFU.EX2 R174, R174 ;  /* 0x000000ae00ae7308 */ /* 0x000e620000000800 */
[----:B---3--:R-:W-:Y:S01]  /*4880*/  @!P2 FMUL R126, R126, R126 ;  /* 0x0000007e7e7ea220 */ /* 0x008fe20000400000 */
[----:B------:R-:W-:Y:S01]  /*4890*/  FSETP.GEU.AND P2, PT, R130, -126, PT ;  /* 0xc2fc00008200780b */ /* 0x000fe20003f4e000 */
[----:B--2---:R-:W-:Y:S01]  /*48a0*/  FADD R26, R6, R53 ;  /* 0x00000035061a7221 */ /* 0x004fe20000000000 */
[----:B------:R-:W-:-:S03]  /*48b0*/  FADD R75, R40, R101 ;  /* 0x00000065284b7221 */ /* 0x000fc60000000000 */
[----:B------:R-:W-:Y:S01]  /*48c0*/  FADD R38, R26, R63 ;  /* 0x0000003f1a267221 */ /* 0x000fe20000000000 */
[----:B------:R2:W3:Y:S01]  /*48d0*/  MUFU.EX2 R119, R3 ;  /* 0x0000000300777308 */ /* 0x0004e20000000800 */
[----:B------:R-:W-:Y:S01]  /*48e0*/  FADD R26, R7, R56 ;  /* 0x00000038071a7221 */ /* 0x000fe20000000000 */
[----:B------:R-:W-:Y:S01]  /*48f0*/  FADD R63, R23, R104 ;  /* 0x00000068173f7221 */ /* 0x000fe20000000000 */
[----:B------:R-:W-:Y:S01]  /*4900*/  FADD R145, R30, R75 ;  /* 0x0000004b1e917221 */ /* 0x000fe20000000000 */
[----:B------:R-:W-:Y:S01]  /*4910*/  FADD R30, R18, R73 ;  /* 0x00000049121e7221 */ /* 0x000fe20000000000 */
[----:B------:R-:W-:Y:S01]  /*4920*/  FADD R75, R44, R105 ;  /* 0x000000692c4b7221 */ /* 0x000fe20000000000 */
[----:B------:R-:W-:Y:S01]  /*4930*/  FADD R42, R26, R63 ;  /* 0x0000003f1a2a7221 */ /* 0x000fe20000000000 */
[----:B------:R-:W-:Y:S01]  /*4940*/  @!P2 FMUL R130, R130, 0.5 ;  /* 0x3f0000008282a820 */ /* 0x000fe20000400000 */
[----:B------:R-:W4:Y:S01]  /*4950*/  MUFU.EX2 R127, R127 ;  /* 0x0000007f007f7308 */ /* 0x000f220000000800 */
[--C-:B--2---:R-:W-:Y:S01]  /*4960*/  FFMA R3, R134, UR14, -R4.reuse ;  /* 0x0000000e86037c23 */ /* 0x104fe20008000804 */
[--C-:B------:R-:W-:Y:S01]  /*4970*/  FFMA R134, R139, UR15, -R4.reuse ;  /* 0x0000000f8b867c23 */ /* 0x100fe20008000804 */
[----:B-1----:R-:W-:Y:S01]  /*4980*/  @!P1 FMUL R174, R174, R174 ;  /* 0x000000aeaeae9220 */ /* 0x002fe20000400000 */
[----:B------:R-:W-:Y:S01]  /*4990*/  FSETP.GEU.AND P1, PT, R138, -126, PT ;  /* 0xc2fc00008a00780b */ /* 0x000fe20003f2e000 */
[----:B------:R-:W-:Y:S01]  /*49a0*/  FFMA R139, R147, UR27, -R4 ;  /* 0x0000001b938b7c23 */ /* 0x000fe20008000804 */
[----:B------:R-:W-:Y:S01]  /*49b0*/  FADD R147, R34, R87 ;  /* 0x0000005722937221 */ /* 0x000fe20000000000 */
[----:B------:R-:W-:Y:S01]  /*49c0*/  FADD R34, R19, R96 ;  /* 0x0000006013227221 */ /* 0x000fe20000000000 */
[----:B------:R-:W1:Y:S01]  /*49d0*/  MUFU.EX2 R130, R130 ;  /* 0x0000008200827308 */ /* 0x000e620000000800 */
[----:B---3--:R-:W-:Y:S01]  /*49e0*/  @!P4 FMUL R119, R119, R119 ;  /* 0x000000777777c220 */ /* 0x008fe20000400000 */
[----:B------:R-:W-:Y:S01]  /*49f0*/  FSETP.GEU.AND P4, PT, R131, -126, PT ;  /* 0xc2fc00008300780b */ /* 0x000fe20003f8e000 */
[----:B------:R-:W-:Y:S01]  /*4a00*/  FADD R87, R45, R128 ;  /* 0x000000802d577221 */ /* 0x000fe20000000000 */
[----:B------:R-:W-:Y:S01]  /*4a10*/  FADD R26, R9, R64 ;  /* 0x00000040091a7221 */ /* 0x000fe20000000000 */
[----:B------:R-:W-:Y:S01]  /*4a20*/  FADD R63, R25, R108 ;  /* 0x0000006c193f7221 */ /* 0x000fe20000000000 */
[----:B------:R-:W-:Y:S01]  /*4a30*/  FFMA R4, R151, UR22, -R4 ;  /* 0x0000001697047c23 */ /* 0x000fe20008000804 */
[----:B------:R-:W-:Y:S01]  /*4a40*/  FADD R151, R34, R87 ;  /* 0x0000005722977221 */ /* 0x000fe20000000000 */
[----:B------:R-:W-:Y:S01]  /*4a50*/  FADD R34, R22, R81 ;  /* 0x0000005116227221 */ /* 0x000fe20000000000 */
[----:B----4-:R-:W-:Y:S01]  /*4a60*/  @!P5 FMUL R127, R127, R127 ;  /* 0x0000007f7f7fd220 */ /* 0x010fe20000400000 */
[----:B------:R-:W-:Y:S01]  /*4a70*/  FSETP.GEU.AND P5, PT, R134, -126, PT ;  /* 0xc2fc00008600780b */ /* 0x000fe20003fae000 */
[----:B------:R-:W-:Y:S01]  /*4a80*/  @!P1 FMUL R138, R138, 0.5 ;  /* 0x3f0000008a8a9820 */ /* 0x000fe20000400000 */
[----:B------:R-:W-:Y:S01]  /*4a90*/  FADD R87, R52, R27 ;  /* 0x0000001b34577221 */ /* 0x000fe20000000000 */
[----:B------:R-:W-:Y:S01]  /*4aa0*/  FADD R46, R26, R63 ;  /* 0x0000003f1a2e7221 */ /* 0x000fe20000000000 */
[----:B------:R-:W-:Y:S01]  /*4ab0*/  FADD R26, R10, R57 ;  /* 0x000000390a1a7221 */ /* 0x000fe20000000000 */
[----:B------:R-:W-:Y:S01]  /*4ac0*/  @!P4 FMUL R131, R131, 0.5 ;  /* 0x3f0000008383c820 */ /* 0x000fe20000400000 */
[----:B------:R-:W2:Y:S01]  /*4ad0*/  MUFU.EX2 R135, R138 ;  /* 0x0000008a00877308 */ /* 0x000ea20000000800 */
[----:B-1----:R-:W-:Y:S01]  /*4ae0*/  @!P2 FMUL R130, R130, R130 ;  /* 0x000000828282a220 */ /* 0x002fe20000400000 */
[----:B------:R-:W-:Y:S01]  /*4af0*/  FSETP.GEU.AND P2, PT, R137, -126, PT ;  /* 0xc2fc00008900780b */ /* 0x000fe20003f4e000 */
[----:B------:R-:W-:Y:S01]  /*4b00*/  FADD R63, R28, R89 ;  /* 0x000000591c3f7221 */ /* 0x000fe20000000000 */
[----:B------:R-:W-:Y:S01]  /*4b10*/  FADD R87, R34, R87 ;  /* 0x0000005722577221 */ /* 0x000fe20000000000 */
[----:B------:R-:W-:Y:S01]  /*4b20*/  FADD R34, R43, R110 ;  /* 0x0000006e2b227221 */ /* 0x000fe20000000000 */
[----:B------:R-:W-:Y:S01]  /*4b30*/  FADD R149, R30, R75 ;  /* 0x0000004b1e957221 */ /* 0x000fe20000000000 */
[----:B------:R-:W-:Y:S01]  /*4b40*/  @!P5 FMUL R134, R134, 0.5 ;  /* 0x3f0000008686d820 */ /* 0x000fe20000400000 */
[----:B------:R-:W1:Y:S01]  /*4b50*/  MUFU.EX2 R131, R131 ;  /* 0x0000008300837308 */ /* 0x000e620000000800 */
[----:B------:R-:W-:Y:S01]  /*4b60*/  FADD R50, R26, R63 ;  /* 0x0000003f1a327221 */ /* 0x000fe20000000000 */
[----:B------:R-:W-:Y:S01]  /*4b70*/  FADD R26, R11, R68 ;  /* 0x000000440b1a7221 */ /* 0x000fe20000000000 */
[----:B------:R-:W-:Y:S01]  /*4b80*/  FADD R63, R29, R112 ;  /* 0x000000701d3f7221 */ /* 0x000fe20000000000 */
[----:B------:R-:W-:Y:S01]  /*4b90*/  FADD R30, R12, R61 ;  /* 0x0000003d0c1e7221 */ /* 0x000fe20000000000 */
[----:B------:R-:W-:Y:S01]  /*4ba0*/  FADD R75, R32, R93 ;  /* 0x0000005d204b7221 */ /* 0x000fe20000000000 */
[----:B------:R-:W-:Y:S01]  /*4bb0*/  @!P6 FMUL R123, R123, 0.5 ;  /* 0x3f0000007b7be820 */ /* 0x000fe20000400000 */
[----:B------:R-:W-:Y:S01]  /*4bc0*/  @!P2 FMUL R137, R137, 0.5 ;  /* 0x3f0000008989a820 */ /* 0x000fe20000400000 */
[----:B------:R-:W3:Y:S01]  /*4bd0*/  MUFU.EX2 R134, R134 ;  /* 0x0000008600867308 */ /* 0x000ee20000000800 */
[----:B--2---:R-:W-:Y:S01]  /*4be0*/  @!P1 FMUL R135, R135, R135 ;  /* 0x0000008787879220 */ /* 0x004fe20000400000 */
[----:B------:R-:W-:Y:S01]  /*4bf0*/  FSETP.GEU.AND P1, PT, R142, -126, PT ;  /* 0xc2fc00008e00780b */ /* 0x000fe20003f2e000 */
[----:B------:R-:W-:Y:S01]  /*4c00*/  FADD R54, R26, R63 ;  /* 0x0000003f1a367221 */ /* 0x000fe20000000000 */
[----:B------:R-:W-:Y:S01]  /*4c10*/  FADD R58, R30, R75 ;  /* 0x0000004b1e3a7221 */ /* 0x000fe20000000000 */
[----:B------:R-:W-:Y:S01]  /*4c20*/  FADD R99, R78, R135 ;  /* 0x000000874e637221 */ /* 0x000fe20000000000 */
[----:B------:R-:W-:Y:S01]  /*4c30*/  FADD R30, R20, R77 ;  /* 0x0000004d141e7221 */ /* 0x000fe20000000000 */
[----:B------:R-:W-:Y:S01]  /*4c40*/  FADD R75, R48, R109 ;  /* 0x0000006d304b7221 */ /* 0x000fe20000000000 */
        /* <DEDUP_REMOVED lines=9> */
[----:B---3--:R-:W-:Y:S01]  /*4ce0*/  @!P5 FMUL R134, R134, R134 ;  /* 0x000000868686d220 */ /* 0x008fe20000400000 */
[----:B------:R-:W-:Y:S01]  /*4cf0*/  FSETP.GEU.AND P5, PT, R139, -126, PT ;  /* 0xc2fc00008b00780b */ /* 0x000fe20003fae000 */
[----:B------:R-:W-:Y:S01]  /*4d00*/  FADD R60, R26, R63 ;  /* 0x0000003f1a3c7221 */ /* 0x000fe20000000000 */
[----:B------:R-:W-:Y:S01]  /*4d10*/  FADD R26, R14, R65 ;  /* 0x000000410e1a7221 */ /* 0x000fe20000000000 */
[----:B------:R-:W-:Y:S01]  /*4d20*/  FADD R99, R79, R134 ;  /* 0x000000864f637221 */ /* 0x000fe20000000000 */
[----:B------:R-:W-:Y:S01]  /*4d30*/  FADD R63, R36, R97 ;  /* 0x00000061243f7221 */ /* 0x000fe20000000000 */
        /* <DEDUP_REMOVED lines=8> */
[----:B------:R-:W-:Y:S01]  /*4dc0*/  @!P5 FMUL R139, R139, 0.5 ;  /* 0x3f0000008b8bd820 */ /* 0x000fe20000400000 */
[----:B------:R2:W4:Y:S01]  /*4dd0*/  MUFU.EX2 R138, R143 ;  /* 0x0000008f008a7308 */ /* 0x0005220000000800 */
[----:B------:R-:W-:Y:S01]  /*4de0*/  FADD R62, R160, R119 ;  /* 0x00000077a03e7221 */ /* 0x000fe20000000000 */
[----:B------:R-:W-:Y:S01]  /*4df0*/  FADD R66, R67, R130 ;  /* 0x0000008243427221 */ /* 0x000fe20000000000 */
[----:B------:R-:W-:Y:S01]  /*4e00*/  @!P3 FMUL R122, R122, R122 ;  /* 0x0000007a7a7ab220 */ /* 0x000fe20000400000 */
[----:B-1----:R-:W-:Y:S01]  /*4e10*/  @!P6 FMUL R123, R123, R123 ;  /* 0x0000007b7b7be220 */ /* 0x002fe20000400000 */
[----:B------:R-:W-:Y:S01]  /*4e20*/  FADD R38, R38, R95 ;  /* 0x0000005f26267221 */ /* 0x000fe20000000000 */
[----:B------:R-:W-:Y:S01]  /*4e30*/  FADD R42, R42, R145 ;  /* 0x000000912a2a7221 */ /* 0x000fe20000000000 */
[----:B------:R-:W-:Y:S01]  /*4e40*/  @!P2 FMUL R3, R3, 0.5 ;  /* 0x3f0000000303a820 */ /* 0x000fe20000400000 */
[----:B------:R-:W1:Y:S01]  /*4e50*/  MUFU.EX2 R139, R139 ;  /* 0x0000008b008b7308 */ /* 0x000e620000000800 */
[----:B---3--:R-:W-:Y:S01]  /*4e60*/  @!P1 FMUL R142, R142, R142 ;  /* 0x0000008e8e8e9220 */ /* 0x008fe20000400000 */
[----:B------:R-:W-:Y:S01]  /*4e70*/  FSETP.GEU.AND P1, PT, R8, -126, PT ;  /* 0xc2fc00000800780b */ /* 0x000fe20003f2e000 */
[----:B--2---:R-:W-:Y:S01]  /*4e80*/  FADD R143, R30, R75 ;  /* 0x0000004b1e8f7221 */ /* 0x004fe20000000000 */
[----:B------:R-:W-:Y:S01]  /*4e90*/  FADD R30, R21, R100 ;  /* 0x00000064151e7221 */ /* 0x000fe20000000000 */
[----:B------:R-:W-:Y:S01]  /*4ea0*/  FADD R75, R49, R132 ;  /* 0x00000084314b7221 */ /* 0x000fe20000000000 */
[----:B------:R-:W-:Y:S01]  /*4eb0*/  FADD R153, R121, R142 ;  /* 0x0000008e79997221 */ /* 0x000fe20000000000 */
[----:B------:R-:W-:Y:S01]  /*4ec0*/  FADD R46, R46, R147 ;  /* 0x000000932e2e7221 */ /* 0x000fe20000000000 */
[----:B------:R2:W3:Y:S01]  /*4ed0*/  MUFU.EX2 R146, R3 ;  /* 0x0000000300927308 */ /* 0x0004e20000000800 */
[----:B----4-:R-:W-:Y:S01]  /*4ee0*/  @!P4 FMUL R138, R138, R138 ;  /* 0x0000008a8a8ac220 */ /* 0x010fe20000400000 */
[----:B------:R-:W-:Y:S01]  /*4ef0*/  FSETP.GEU.AND P4, PT, R141, -126, PT ;  /* 0xc2fc00008d00780b */ /* 0x000fe20003f8e000 */
[----:B------:R-:W-:Y:S01]  /*4f00*/  FADD R75, R30, R75 ;  /* 0x0000004b1e4b7221 */ /* 0x000fe20000000000 */
[----:B------:R-:W-:Y:S01]  /*4f10*/  FADD R30, R113, R170 ;  /* 0x000000aa711e7221 */ /* 0x000fe20000000000 */
[----:B------:R-:W-:Y:S01]  /*4f20*/  FADD R99, R83, R138 ;  /* 0x0000008a53637221 */ /* 0x000fe20000000000 */
[----:B------:R-:W-:Y:S01]  /*4f30*/  FADD R50, R50, R149 ;  /* 0x0000009532327221 */ /* 0x000fe20000000000 */
[----:B------:R-:W-:Y:S01]  /*4f40*/  @!P1 FMUL R8, R8, 0.5 ;  /* 0x3f00000008089820 */ /* 0x000fe20000400000 */
[----:B------:R-:W-:Y:S01]  /*4f50*/  FADD R70, R30, R63 ;  /* 0x0000003f1e467221 */ /* 0x000fe20000000000 */
[----:B-1----:R-:W-:Y:S01]  /*4f60*/  @!P5 FMUL R139, R139, R139 ;  /* 0x0000008b8b8bd220 */ /* 0x002fe20000400000 */
[----:B------:R-:W-:Y:S01]  /*4f70*/  FSETP.GEU.AND P5, PT, R4, -126, PT ;  /* 0xc2fc00000400780b */ /* 0x000fe20003fae000 */
[----:B------:R-:W-:Y:S01]  /*4f80*/  FADD R163, R34, R99 ;  /* 0x0000006322a37221 */ /* 0x000fe20000000000 */
[----:B--2---:R-:W-:Y:S01]  /*4f90*/  FADD R3, R136, R91 ;  /* 0x0000005b88037221 */ /* 0x004fe20000000000 */
[----:B------:R-:W1:Y:S01]  /*4fa0*/  MUFU.EX2 R8, R8 ;  /* 0x0000000800087308 */ /* 0x000e620000000800 */
[----:B------:R-:W-:Y:S01]  /*4fb0*/  FADD R30, R31, R172 ;  /* 0x000000ac1f1e7221 */ /* 0x000fe20000000000 */
[----:B------:R-:W-:Y:S01]  /*4fc0*/  @!P4 FMUL R141, R141, 0.5 ;  /* 0x3f0000008d8dc820 */ /* 0x000fe20000400000 */
[----:B------:R-:W-:Y:S01]  /*4fd0*/  FADD R63, R117, R174 ;  /* 0x000000ae753f7221 */ /* 0x000fe20000000000 */
[----:B------:R-:W-:Y:S01]  /*4fe0*/  FADD R72, R3, R62 ;  /* 0x0000003e03487221 */ /* 0x000fe20000000000 */
[----:B------:R-:W-:Y:S01]  /*4ff0*/  FADD R3, R140, R129 ;  /* 0x000000818c037221 */ /* 0x000fe20000000000 */
[----:B------:R-:W-:Y:S01]  /*5000*/  FADD R62, R162, R127 ;  /* 0x0000007fa23e7221 */ /* 0x000fe20000000000 */
[----:B------:R-:W-:Y:S01]  /*5010*/  FADD R74, R30, R63 ;  /* 0x0000003f1e4a7221 */ /* 0x000fe20000000000 */
[----:B------:R-:W2:Y:S01]  /*5020*/  MUFU.EX2 R141, R141 ;  /* 0x0000008d008d7308 */ /* 0x000ea20000000800 */
[----:B------:R-:W-:Y:S01]  /*5030*/  FADD R30, R47, R114 ;  /* 0x000000722f1e7221 */ /* 0x000fe20000000000 */
[----:B------:R-:W-:Y:S01]  /*5040*/  @!P5 FMUL R4, R4, 0.5 ;  /* 0x3f0000000404d820 */ /* 0x000fe20000400000 */
[----:B------:R-:W-:Y:S01]  /*5050*/  FADD R63, R82, R137 ;  /* 0x00000089523f7221 */ /* 0x000fe20000000000 */
[----:B------:R-:W-:Y:S01]  /*5060*/  FADD R84, R3, R62 ;  /* 0x0000003e03547221 */ /* 0x000fe20000000000 */
[----:B------:R-:W-:Y:S01]  /*5070*/  FADD R3, R35, R102 ;  /* 0x0000006623037221 */ /* 0x000fe20000000000 */
[----:B------:R-:W-:Y:S01]  /*5080*/  FADD R34, R51, R118 ;  /* 0x0000007633227221 */ /* 0x000fe20000000000 */
[----:B------:R-:W-:Y:S01]  /*5090*/  FADD R161, R30, R63 ;  /* 0x0000003f1ea17221 */ /* 0x000fe20000000000 */
[----:B------:R4:W5:Y:S01]  /*50a0*/  MUFU.EX2 R99, R4 ;  /* 0x0000000400637308 */ /* 0x0009620000000800 */
[----:B------:R-:W-:Y:S01]  /*50b0*/  FADD R30, R144, R103 ;  /* 0x00000067901e7221 */ /* 0x000fe20000000000 */
[----:B------:R-:W-:Y:S01]  /*50c0*/  FADD R63, R164, R131 ;  /* 0x00000083a43f7221 */ /* 0x000fe20000000000 */
[----:B------:R-:W-:Y:S01]  /*50d0*/  FADD R62, R156, R133 ;  /* 0x000000859c3e7221 */ /* 0x000fe20000000000 */
[----:B------:R-:W-:Y:S01]  /*50e0*/  FADD R155, R168, R139 ;  /* 0x0000008ba89b7221 */ /* 0x000fe20000000000 */
[----:B---3--:R-:W-:Y:S01]  /*50f0*/  @!P2 FMUL R146, R146, R146 ;  /* 0x000000929292a220 */ /* 0x008fe20000400000 */
[----:B-1----:R-:W-:Y:S01]  /*5100*/  @!P1 FMUL R8, R8, R8 ;  /* 0x0000000808089220 */ /* 0x002fe20000400000 */
[----:B------:R-:W-:Y:S01]  /*5110*/  FADD R66, R3, R66 ;  /* 0x0000004203427221 */ /* 0x000fe20000000000 */
[----:B------:R-:W-:Y:S01]  /*5120*/  FADD R165, R34, R153 ;  /* 0x0000009922a57221 */ /* 0x000fe20000000000 */
[----:B--2---:R-:W-:Y:S01]  /*5130*/  @!P4 FMUL R141, R141, R141 ;  /* 0x0000008d8d8dc220 */ /* 0x004fe20000400000 */
[----:B------:R-:W-:Y:S01]  /*5140*/  FADD R86, R30, R63 ;  /* 0x0000003f1e567221 */ /* 0x000fe20000000000 */
[----:B------:R-:W-:Y:S01]  /*5150*/  FADD R167, R62, R155 ;  /* 0x0000009b3ea77221 */ /* 0x000fe20000000000 */
[----:B------:R-:W-:Y:S01]  /*5160*/  FADD R3, R39, R106 ;  /* 0x0000006a27037221 */ /* 0x000fe20000000000 */
[----:B------:R-:W-:Y:S01]  /*5170*/  FADD R62, R71, R146 ;  /* 0x00000092473e7221 */ /* 0x000fe20000000000 */
[----:B------:R-:W-:Y:S01]  /*5180*/  FADD R30, R55, R122 ;  /* 0x0000007a371e7221 */ /* 0x000fe20000000000 */
[----:B------:R-:W-:Y:S01]  /*5190*/  FADD R153, R125, R8 ;  /* 0x000000087d997221 */ /* 0x000fe20000000000 */
[----:B----4-:R-:W-:Y:S01]  /*51a0*/  FADD R4, R148, R107 ;  /* 0x0000006b94047221 */ /* 0x010fe20000000000 */
[----:B-----5:R-:W-:Y:S01]  /*51b0*/  @!P5 FMUL R99, R99, R99 ;  /* 0x000000636363d220 */ /* 0x020fe20000400000 */
[----:B------:R-:W-:Y:S01]  /*51c0*/  FADD R63, R166, R141 ;  /* 0x0000008da63f7221 */ /* 0x000fe20000000000 */
        /* <DEDUP_REMOVED lines=26> */
[----:B------:R-:W-:Y:S01]  /*5370*/  MOV R4, UR5 ;  /* 0x0000000500047c02 */ /* 0x000fe20008000f00 */
[----:B------:R-:W-:Y:S01]  /*5380*/  FADD R38, R38, R75 ;  /* 0x0000004b26267221 */ /* 0x000fe20000000000 */
[----:B------:R-:W-:Y:S01]  /*5390*/  FADD R87, R42, R87 ;  /* 0x000000572a577221 */ /* 0x000fe20000000000 */
[----:B------:R-:W-:Y:S01]  /*53a0*/  F2FP.BF16.F32.PACK_AB R26, R28, R25 ;  /* 0x000000191c1a723e */ /* 0x000fe200000010ff */
[----:B------:R-:W-:Y:S01]  /*53b0*/  FADD R72, R72, R155 ;  /* 0x0000009b48487221 */ /* 0x000fe20000000000 */
[----:B------:R-:W-:Y:S01]  /*53c0*/  FADD R3, R70, R3 ;  /* 0x0000000346037221 */ /* 0x000fe20000000000 */
[----:B------:R-:W-:Y:S01]  /*53d0*/  F2FP.BF16.F32.PACK_AB R28, R32, R29 ;  /* 0x0000001d201c723e */ /* 0x000fe200000010ff */
[----:B------:R1:W-:Y:S01]  /*53e0*/  SYNCS.ARRIVE.TRANS64.A1T0 RZ, [R4+UR11], RZ ;  /* 0x000000ff04ff79a7 */ /* 0x0003e2000810000b */
[----:B------:R-:W-:Y:S01]  /*53f0*/  F2FP.BF16.F32.PACK_AB R32, R40, R37 ;  /* 0x000000252820723e */ /* 0x000fe200000010ff */
[----:B------:R-:W-:Y:S01]  /*5400*/  FADD R3, R3, R72 ;  /* 0x0000004803037221 */ /* 0x000fe20000000000 */
[----:B------:R-:W-:-:S02]  /*5410*/  F2FP.BF16.F32.PACK_AB R30, R36, R33 ;  /* 0x00000021241e723e */ /* 0x000fc400000010ff */
[----:B------:R-:W-:Y:S02]  /*5420*/  F2FP.BF16.F32.PACK_AB R40, R56, R53 ;  /* 0x000000353828723e */ /* 0x000fe400000010ff */
[----:B------:R-:W-:Y:S01]  /*5430*/  F2FP.BF16.F32.PACK_AB R42, R57, R64 ;  /* 0x00000040392a723e */ /* 0x000fe200000010ff */
[----:B-1----:R-:W-:Y:S01]  /*5440*/  FADD R4, R38, R87 ;  /* 0x0000005726047221 */ /* 0x002fe20000000000 */
[----:B------:R-:W-:Y:S02]  /*5450*/  F2FP.BF16.F32.PACK_AB R34, R44, R41 ;  /* 0x000000292c22723e */ /* 0x000fe400000010ff */
[----:B------:R-:W-:Y:S02]  /*5460*/  F2FP.BF16.F32.PACK_AB R36, R48, R45 ;  /* 0x0000002d3024723e */ /* 0x000fe400000010ff */
[----:B------:R-:W-:Y:S02]  /*5470*/  F2FP.BF16.F32.PACK_AB R38, R52, R49 ;  /* 0x000000313426723e */ /* 0x000fe400000010ff */
[----:B------:R-:W-:-:S02]  /*5480*/  F2FP.BF16.F32.PACK_AB R50, R73, R88 ;  /* 0x000000584932723e */ /* 0x000fc400000010ff */
[----:B------:R-:W-:Y:S02]  /*5490*/  F2FP.BF16.F32.PACK_AB R56, R104, R85 ;  /* 0x000000556838723e */ /* 0x000fe400000010ff */
[----:B------:R-:W-:Y:S02]  /*54a0*/  F2FP.BF16.F32.PACK_AB R64, R93, R112 ;  /* 0x000000705d40723e */ /* 0x000fe400000010ff */
        /* <DEDUP_REMOVED lines=46> */
[----:B------:R-:W-:Y:S01]  /*5790*/  F2FP.BF16.F32.PACK_AB R97, R139, R142 ;  /* 0x0000008e8b61723e */ /* 0x000fe200000010ff */
[----:B------:R-:W-:Y:S06]  /*57a0*/  @!P0 BRA `(.L_x_19) ;  /* 0x0000000000048947 */ /* 0x000fec0003800000 */
[----:B------:R-:W-:Y:S01]  /*57b0*/  BPT.TRAP 0x1 ;  /* 0x000000040000795c */ /* 0x000fe20000300000 */
.L_x_19:
[----:B------:R-:W1:Y:S01]  /*57c0*/  SYNCS.PHASECHK.TRANS64.TRYWAIT P1, [UR37+0x58008], R5 ;  /* 0x05800805ff0075a7 */ /* 0x000e620008020165 */
[----:B------:R-:W-:Y:S01]  /*57d0*/  ULOP3.LUT UR5, UR10, 0x8000000, URZ, 0xfc, !UPT ;  /* 0x080000000a057892 */ /* 0x000fe2000f8efc3f */
[----:B-1----:R-:W-:Y:S11]  /*57e0*/  @!P1 BRA `(.L_x_20) ;  /* 0x0000008000c49947 */ /* 0x002ff60003800000 */
.L_x_96:
[----:B------:R-:W-:Y:S01]  /*57f0*/  UIADD3 UR10, UR5, 0x1000, URZ ;  /* 0x00001000050a7890 */ /* 0x000fe2000fffe03f */
[----:B------:R-:W-:Y:S01]  /*5800*/  WARPGROUP.ARRIVE ;  /* 0x00000000000079c5 */ /* 0x000fe20000000000 */
[----:B------:R-:W-:Y:S01]  /*5810*/  UMOV UR11, 0x40000040 ;  /* 0x40000040000b7882 */ /* 0x000fe20000000000 */
[----:B------:R-:W-:-:S06]  /*5820*/  F2FP.BF16.F32.PACK_AB R99, R99, R8 ;  /* 0x000000086363723e */ /* 0x000fcc00000010ff */
[----:B------:R-:W-:Y:S01]  /*5830*/  HGMMA.64x128x16.F32.BF16 R152, R60, gdesc[UR8].tnspB, RZ, !UPT, gsb0 ;  /* 0x41e000083c987df0 */ /* 0x000fe2000c0018ff */
[----:B------:R-:W-:Y:S01]  /*5840*/  UIADD3 UR10, UR5, 0x1080, URZ ;  /* 0x00001080050a7890 */ /* 0x000fe2000fffe03f */
[----:B------:R-:W-:Y:S01]  /*5850*/  UMOV UR11, 0x40000040 ;  /* 0x40000040000b7882 */ /* 0x000fe20000000000 */
[----:B------:R-:W-:Y:S02]  /*5860*/  WARPGROUP.DEPBAR.LE gsb0, 0x0 ;  /* 0x00008000000079c5 */ /* 0x000fe40000010000 */
[----:B------:R-:W-:-:S07]  /*5870*/  WARPGROUP.ARRIVE ;  /* 0x00000000000079c5 */ /* 0x000fce0000000000 */
[----:B------:R-:W-:Y:S01]  /*5880*/  HGMMA.64x128x16.F32.BF16 R152, R72, gdesc[UR8].tnspB, R152, gsb0 ;  /* 0x41e0000848987df0 */ /* 0x000fe20008001898 */
        /* <DEDUP_REMOVED lines=69> */
[----:B------:R-:W-:Y:S03]  /*5ce0*/  HGMMA.64x128x16.F32.BF16 R152, R96, gdesc[UR8].tnspB, R152, gsb0 ;  /* 0x41e0000860987df0 */ /* 0x000fe60008001898 */
[----:B------:R-:W-:Y:S02]  /*5cf0*/  WARPGROUP.DEPBAR.LE gsb0, 0x0 ;  /* 0x00008000000079c5 */ /* 0x000fe40000010000 */
[----:B------:R-:W-:Y:S05]  /*5d00*/  @!P0 BRA `(.L_x_21) ;  /* 0x0000000000048947 */ /* 0x000fea0003800000 */
[----:B------:R-:W-:Y:S01]  /*5d10*/  BPT.TRAP 0x1 ;  /* 0x000000040000795c */ /* 0x000fe20000300000 */
.L_x_21:
[----:B------:R-:W-:Y:S02]  /*5d20*/  UISETP.GT.U32.AND UP0, UPT, UR4, 0x1, UPT ;  /* 0x000000010400788c */ /* 0x000fe4000bf04070 */
[----:B------:R-:W-:-:S04]  /*5d30*/  UIADD3 UR10, UR37, 0x58028, URZ ;  /* 0x00058028250a7890 */ /* 0x000fc8000fffe03f */
[----:B------:R-:W-:Y:S01]  /*5d40*/  PLOP3.LUT P1, PT, PT, PT, UP0, 0x80, 0x0 ;  /* 0x000000000000781c */ /* 0x000fe20003f2f008 */
[----:B------:R-:W-:-:S09]  /*5d50*/  UPRMT UR10, URZ, 0x654, UR10 ;  /* 0x000006543f0a7896 */ /* 0x000fd2000800000a */
[----:B------:R-:W-:Y:S03]  /*5d60*/  SYNCS.ARRIVE.TRANS64.RED.A1T0 RZ, [UR10], RZ ;  /* 0x000000ffffff79a7 */ /* 0x000fe6000810040a */
[----:B------:R-:W-:Y:S05]  /*5d70*/  @P1 BRA `(.L_x_22) ;  /* 0x0000000000041947 */ /* 0x000fea0003800000 */
[----:B------:R-:W-:Y:S01]  /*5d80*/  BPT.TRAP 0x1 ;  /* 0x000000040000795c */ /* 0x000fe20000300000 */
.L_x_22:
[----:B-1----:R-:W1:Y:S02]  /*5d90*/  LDC R5, c[0x0][0x28c] ;  /* 0x0000a300ff057b82 */ /* 0x002e640000000800 */
[----:B-1----:R-:W-:-:S13]  /*5da0*/  ISETP.GE.AND P2, PT, R5, 0x101, PT ;  /* 0x000001010500780c */ /* 0x002fda0003f46270 */
[----:B------:R-:W-:Y:S05]  /*5db0*/  @!P2 BRA `(.L_x_23) ;  /* 0x0000004c0060a947 */ /* 0x000fea0003800000 */
[----:B------:R-:W-:Y:S01]  /*5dc0*/  IADD3 R5, R5, 0xff, RZ ;  /* 0x000000ff05057810 */ /* 0x000fe20007ffe0ff */
[----:B------:R-:W-:Y:S01]  /*5dd0*/  UMOV UR38, 0x2 ;  /* 0x0000000200267882 */ /* 0x000fe20000000000 */
[----:B------:R-:W-:Y:S01]  /*5de0*/  MOV R10, R0 ;  /* 0x00000000000a7202 */ /* 0x000fe20000000f00 */
[----:B------:R-:W-:Y:S01]  /*5df0*/  UMOV UR4, 0x1 ;  /* 0x0000000100047882 */ /* 0x000fe20000000000 */
[----:B------:R-:W-:Y:S01]  /*5e00*/  SHF.R.S32.HI R6, RZ, 0x1f, R5 ;  /* 0x0000001fff067819 */ /* 0x000fe20000011405 */
[----:B------:R-:W-:Y:S01]  /*5e10*/  ULDC UR39, c[0x0][0x604] ;  /* 0x0001810000277ab9 */ /* 0x000fe20000000800 */
[----:B------:R-:W-:Y:S02]  /*5e20*/  MOV R9, R2 ;  /* 0x0000000200097202 */ /* 0x000fe40000000f00 */
[----:B------:R-:W-:Y:S02]  /*5e30*/  LEA.HI R5, R6, R5, RZ, 0x8 ;  /* 0x0000000506057211 */ /* 0x000fe400078f40ff */
[----:B------:R-:W-:-:S02]  /*5e40*/  MOV R6, RZ ;  /* 0x000000ff00067202 */ /* 0x000fc40000000f00 */
[----:B------:R-:W-:-:S07]  /*5e50*/  SHF.R.S32.HI R5, RZ, 0x8, R5 ;  /* 0x00000008ff057819 */ /* 0x000fce0000011405 */
.L_x_34:
[----:B------:R-:W-:-:S13]  /*5e60*/  PLOP3.LUT P3, PT, PT, PT, UP1, 0x80, 0x0 ;  /* 0x000000000000781c */ /* 0x000fda0003f6f018 */
[----:B-1----:R-:W-:Y:S05]  /*5e70*/  @!P3 BRA `(.L_x_24) ;  /* 0x000000000004b947 */ /* 0x002fea0003800000 */
[----:B------:R-:W-:Y:S01]  /*5e80*/  BPT.TRAP 0x1 ;  /* 0x000000040000795c */ /* 0x000fe20000300000 */
.L_x_24:
[----:B------:R-:W-:Y:S01]  /*5e90*/  ULEA UR10, UR38, UR37, 0x3 ;  /* 0x00000025260a7291 */ /* 0x000fe2000f8e183f */
[----:B------:R-:W-:-:S08]  /*5ea0*/  SHF.L.U32 R0, R6, 0x1f, RZ ;  /* 0x0000001f06007819 */ /* 0x000fd000000006ff */
[----:B------:R-:W1:Y:S02]  /*5eb0*/  SYNCS.PHASECHK.TRANS64.TRYWAIT P2, [UR10+0x58000], R0 ;  /* 0x05800000ff0075a7 */ /* 0x000e64000804014a */
[----:B-1----:R-:W-:Y:S05]  /*5ec0*/  @!P2 BRA `(.L_x_25) ;  /* 0x0000007c0024a947 */ /* 0x002fea0003800000 */
.L_x_97:
[----:B------:R-:W-:Y:S01]  /*5ed0*/  ULEA UR10, UR38, UR6, 0xc ;  /* 0x00000006260a7291 */ /* 0x000fe2000f8e603f */
[----:B------:R-:W-:Y:S01]  /*5ee0*/  WARPGROUP.ARRIVE ;  /* 0x00000000000079c5 */ /* 0x000fe20000000000 */
[----:B------:R-:W-:Y:S01]  /*5ef0*/  UMOV UR11, 0x40000040 ;  /* 0x40000040000b7882 */ /* 0x000fe20000000000 */
[----:B------:R-:W-:Y:S01]  /*5f00*/  UMOV UR15, 0x40000040 ;  /* 0x40000040000f7882 */ /* 0x000fe20000000000 */
[----:B------:R-:W-:Y:S02]  /*5f10*/  UIADD3 UR14, UR10, 0x2, URZ ;  /* 0x000000020a0e7890 */ /* 0x000fe4000fffe03f */
[----:B------:R-:W-:Y:S01]  /*5f20*/  UIADD3 UR18, UR10, 0x4, URZ ;  /* 0x000000040a127890 */ /* 0x000fe2000fffe03f */
[----:B------:R-:W-:Y:S02]  /*5f30*/  UMOV UR19, 0x40000040 ;  /* 0x4000004000137882 */ /* 0x000fe40000000000 */
[----:B------:R-:W-:Y:S01]  /*5f40*/  HGMMA.64x256x16.F32.BF16 R24, gdesc[UR8], RZ, !UPT, gsb0 ;  /* 0x03e00000081879f0 */ /* 0x000fe2000c0018ff */
[----:B------:R-:W-:Y:S01]  /*5f50*/  UIADD3 UR22, UR10, 0x6, URZ ;  /* 0x000000060a167890 */ /* 0x000fe2000fffe03f */
[----:B------:R-:W-:Y:S01]  /*5f60*/  UMOV UR23, 0x40000040 ;  /* 0x4000004000177882 */ /* 0x000fe20000000000 */
        /* <DEDUP_REMOVED lines=8> */
[----:B------:R-:W-:-:S04]  /*5ff0*/  UIADD3 UR10, UR38, 0x1, URZ ;  /* 0x00000001260a7890 */ /* 0x000fc8000fffe03f */
[----:B------:R-:W-:-:S04]  /*6000*/  UISETP.NE.AND UP0, UPT, UR10, 0x5, UPT ;  /* 0x000000050a00788c */ /* 0x000fc8000bf05270 */
[----:B------:R-:W-:Y:S02]  /*6010*/  USEL UR11, URZ, 0x1, UP0 ;  /* 0x000000013f0b7887 */ /* 0x000fe40008000000 */
[----:B------:R-:W-:-:S04]  /*6020*/  USEL UR10, UR10, URZ, UP0 ;  /* 0x0000003f0a0a7287 */ /* 0x000fc80008000000 */
[----:B------:R-:W-:Y:S01]  /*6030*/  LOP3.LUT R6, R6, UR11, RZ, 0x3c, !PT ;  /* 0x0000000b06067c12 */ /* 0x000fe2000f8e3cff */
[----:B------:R-:W-:Y:S02]  /*6040*/  WARPGROUP.DEPBAR.LE gsb0, 0x0 ;  /* 0x00008000000079c5 */ /* 0x000fe40000010000 */
[----:B------:R-:W-:-:S06]  /*6050*/  WARPGROUP.ARRIVE ;  /* 0x00000000000079c5 */ /* 0x000fcc0000000000 */
[----:B------:R-:W-:Y:S03]  /*6060*/  HGMMA.64x256x16.F32.BF16 R24, gdesc[UR12], R24, gsb0 ;  /* 0x03e000000c1879f0 */ /* 0x000fe60008001818 */
        /* <DEDUP_REMOVED lines=25> */
[----:B------:R-:W-:Y:S05]  /*6200*/  @!P3 BRA `(.L_x_26) ;  /* 0x000000000004b947 */ /* 0x000fea0003800000 */
[----:B------:R-:W-:Y:S01]  /*6210*/  BPT.TRAP 0x1 ;  /* 0x000000040000795c */ /* 0x000fe20000300000 */
.L_x_26:
[----:B-1----:R-:W-:Y:S01]  /*6220*/  FMNMX R0, R24, R10, !PT ;  /* 0x0000000a18007209 */ /* 0x002fe20007800000 */
[----:B------:R-:W-:-:S03]  /*6230*/  ULEA UR11, UR10, UR37, 0x3 ;  /* 0x000000250a0b7291 */ /* 0x000fc6000f8e183f */
        /* <DEDUP_REMOVED lines=62> */
[----:B------:R-:W-:-:S05]  /*6620*/  FMNMX R2, R149, R0, !PT ;  /* 0x0000000095027209 */ /* 0x000fca0007800000 */
[----:B------:R-:W1:Y:S02]  /*6630*/  SHFL.BFLY PT, R7, R2, 0x1, 0x1f ;  /* 0x0c201f0002077f89 */ /* 0x000e6400000e0000 */
[----:B-1----:R-:W-:Y:S02]  /*6640*/  FMNMX R11, R2, R7, !PT ;  /* 0x00000007020b7209 */ /* 0x002fe40007800000 */
[----:B------:R-:W-:-:S03]  /*6650*/  FMNMX R2, R26, R9, !PT ;  /* 0x000000091a027209 */ /* 0x000fc60007800000 */
[----:B------:R-:W1:Y:S01]  /*6660*/  SHFL.BFLY PT, R0, R11, 0x2, 0x1f ;  /* 0x0c401f000b007f89 */ /* 0x000e6200000e0000 */
[----:B------:R-:W-:-:S04]  /*6670*/  FMNMX R23, R27, R2, !PT ;  /* 0x000000021b177209 */ /* 0x000fc80007800000 */
[----:B------:R-:W-:-:S04]  /*6680*/  FMNMX R2, R30, R23, !PT ;  /* 0x000000171e027209 */ /* 0x000fc80007800000 */
[----:B------:R-:W-:-:S04]  /*6690*/  FMNMX R23, R31, R2, !PT ;  /* 0x000000021f177209 */ /* 0x000fc80007800000 */
[----:B------:R-:W-:Y:S02]  /*66a0*/  FMNMX R2, R34, R23, !PT ;  /* 0x0000001722027209 */ /* 0x000fe40007800000 */
[----:B-1----:R-:W-:-:S04]  /*66b0*/  FMNMX R0, R11, R0, !PT ;  /* 0x000000000b007209 */ /* 0x002fc80007800000 */
[----:B------:R-:W-:-:S04]  /*66c0*/  FSETP.NEU.AND P2, PT, R0, -INF , PT ;  /* 0xff8000000000780b */ /* 0x000fc80003f4d000 */
[----:B------:R-:W-:-:S05]  /*66d0*/  FSEL R7, R0, RZ, P2 ;  /* 0x000000ff00077208 */ /* 0x000fca0001000000 */
[----:B------:R-:W-:-:S04]  /*66e0*/  FMUL R8, R7, UR39 ;  /* 0x0000002707087c20 */ /* 0x000fc80008400000 */
[--C-:B------:R-:W-:Y:S01]  /*66f0*/  FFMA R12, R28, UR39, -R8.reuse ;  /* 0x000000271c0c7c23 */ /* 0x100fe20008000808 */
[--C-:B------:R-:W-:Y:S01]  /*6700*/  FFMA R14, R25, UR39, -R8.reuse ;  /* 0x00000027190e7c23 */ /* 0x100fe20008000808 */
[--C-:B------:R-:W-:Y:S01]  /*6710*/  FFMA R24, R24, UR39, -R8.reuse ;  /* 0x0000002718187c23 */ /* 0x100fe20008000808 */
[--C-:B------:R-:W-:Y:S01]  /*6720*/  FFMA R13, R29, UR39, -R8.reuse ;  /* 0x000000271d0d7c23 */ /* 0x100fe20008000808 */
[--C-:B------:R-:W-:Y:S01]  /*6730*/  FFMA R15, R32, UR39, -R8.reuse ;  /* 0x00000027200f7c23 */ /* 0x100fe20008000808 */
[----:B------:R-:W-:Y:S01]  /*6740*/  FSETP.GEU.AND P6, PT, R12, -126, PT ;  /* 0xc2fc00000c00780b */ /* 0x000fe20003fce000 */
        /* <DEDUP_REMOVED lines=9> */
[--C-:B------:R-:W-:Y:S01]  /*67e0*/  FFMA R21, R45, UR39, -R8.reuse ;  /* 0x000000272d157c23 */ /* 0x100fe20008000808 */
[--C-:B------:R-:W-:Y:S01]  /*67f0*/  FFMA R22, R44, UR39, -R8.reuse ;  /* 0x000000272c167c23 */ /* 0x100fe20008000808 */
[----:B------:R-:W-:Y:S01]  /*6800*/  FMNMX R25, R35, R2, !PT ;  /* 0x0000000223197209 */ /* 0x000fe20007800000 */
[----:B------:R-:W-:Y:S01]  /*6810*/  @!P6 FMUL R12, R12, 0.5 ;  /* 0x3f0000000c0ce820 */ /* 0x000fe20000400000 */
[--C-:B------:R-:W-:Y:S01]  /*6820*/  FFMA R23, R49, UR39, -R8.reuse ;  /* 0x0000002731177c23 */ /* 0x100fe20008000808 */
[----:B------:R-:W-:Y:S01]  /*6830*/  @!P3 FMUL R14, R14, 0.5 ;  /* 0x3f0000000e0eb820 */ /* 0x000fe20000400000 */
[----:B------:R-:W-:Y:S01]  /*6840*/  FMNMX R2, R38, R25, !PT ;  /* 0x0000001926027209 */ /* 0x000fe20007800000 */
[----:B------:R-:W-:Y:S01]  /*6850*/  @!P2 FMUL R24, R24, 0.5 ;  /* 0x3f0000001818a820 */ /* 0x000fe20000400000 */
[--C-:B------:R-:W-:Y:S01]  /*6860*/  FFMA R25, R52, UR39, -R8.reuse ;  /* 0x0000002734197c23 */ /* 0x100fe20008000808 */
[----:B------:R-:W1:Y:S01]  /*6870*/  MUFU.EX2 R12, R12 ;  /* 0x0000000c000c7308 */ /* 0x000e620000000800 */
[----:B------:R-:W-:Y:S01]  /*6880*/  @!P5 FMUL R13, R13, 0.5 ;  /* 0x3f0000000d0dd820 */ /* 0x000fe20000400000 */
[----:B------:R-:W-:Y:S01]  /*6890*/  @!P4 FMUL R15, R15, 0.5 ;  /* 0x3f0000000f0fc820 */ /* 0x000fe20000400000 */
[----:B------:R-:W-:Y:S01]  /*68a0*/  FMNMX R29, R39, R2, !PT ;  /* 0x00000002271d7209 */ /* 0x000fe20007800000 */
[--C-:B------:R-:W-:Y:S01]  /*68b0*/  FFMA R32, R57, UR39, -R8.reuse ;  /* 0x0000002739207c23 */ /* 0x100fe20008000808 */
[--C-:B------:R-:W-:Y:S01]  /*68c0*/  FFMA R28, R53, UR39, -R8.reuse ;  /* 0x00000027351c7c23 */ /* 0x100fe20008000808 */
[--C-:B------:R-:W-:Y:S01]  /*68d0*/  FFMA R36, R60, UR39, -R8.reuse ;  /* 0x000000273c247c23 */ /* 0x100fe20008000808 */
[----:B------:R-:W-:Y:S01]  /*68e0*/  FMNMX R2, R42, R29, !PT ;  /* 0x0000001d2a027209 */ /* 0x000fe20007800000 */
[----:B------:R-:W2:Y:S01]  /*68f0*/  MUFU.EX2 R14, R14 ;  /* 0x0000000e000e7308 */ /* 0x000ea20000000800 */
[--C-:B------:R-:W-:Y:S01]  /*6900*/  FFMA R29, R56, UR39, -R8.reuse ;  /* 0x00000027381d7c23 */ /* 0x100fe20008000808 */
[--C-:B------:R-:W-:Y:S01]  /*6910*/  FFMA R40, R65, UR39, -R8.reuse ;  /* 0x0000002741287c23 */ /* 0x100fe20008000808 */
[----:B------:R-:W-:Y:S01]  /*6920*/  FMNMX R33, R43, R2, !PT ;  /* 0x000000022b217209 */ /* 0x000fe20007800000 */
[--C-:B------:R-:W-:Y:S01]  /*6930*/  FFMA R44, R69, UR39, -R8.reuse ;  /* 0x00000027452c7c23 */ /* 0x100fe20008000808 */
[--C-:B------:R-:W-:Y:S01]  /*6940*/  FFMA R52, R76, UR39, -R8.reuse ;  /* 0x000000274c347c23 */ /* 0x100fe20008000808 */
[--C-:B------:R-:W-:Y:S01]  /*6950*/  FFMA R56, R81, UR39, -R8.reuse ;  /* 0x0000002751387c23 */ /* 0x100fe20008000808 */
[----:B------:R-:W-:Y:S01]  /*6960*/  FMNMX R2, R46, R33, !PT ;  /* 0x000000212e027209 */ /* 0x000fe20007800000 */
[----:B------:R3:W4:Y:S01]  /*6970*/  MUFU.EX2 R11, R24 ;  /* 0x00000018000b7308 */ /* 0x0007220000000800 */
[----:B-1----:R-:W-:Y:S01]  /*6980*/  @!P6 FMUL R12, R12, R12 ;  /* 0x0000000c0c0ce220 */ /* 0x002fe20000400000 */
[----:B------:R-:W-:Y:S01]  /*6990*/  FSETP.GEU.AND P6, PT, R17, -126, PT ;  /* 0xc2fc00001100780b */ /* 0x000fe20003fce000 */
[--C-:B------:R-:W-:Y:S01]  /*69a0*/  FFMA R65, R89, UR39, -R8.reuse ;  /* 0x0000002759417c23 */ /* 0x100fe20008000808 */
[----:B------:R-:W-:Y:S01]  /*69b0*/  FMNMX R33, R47, R2, !PT ;  /* 0x000000022f217209 */ /* 0x000fe20007800000 */
[--C-:B------:R-:W-:Y:S01]  /*69c0*/  FFMA R69, R92, UR39, -R8.reuse ;  /* 0x000000275c457c23 */ /* 0x100fe20008000808 */
[--C-:B------:R-:W-:Y:S01]  /*69d0*/  FFMA R76, R93, UR39, -R8.reuse ;  /* 0x000000275d4c7c23 */ /* 0x100fe20008000808 */
[--C-:B------:R-:W-:Y:S01]  /*69e0*/  FFMA R81, R100, UR39, -R8.reuse ;  /* 0x0000002764517c23 */ /* 0x100fe20008000808 */
[----:B------:R-:W1:Y:S01]  /*69f0*/  MUFU.EX2 R13, R13 ;  /* 0x0000000d000d7308 */ /* 0x000e620000000800 */
[----:B--2---:R-:W-:Y:S01]  /*6a00*/  @!P3 FMUL R14, R14, R14 ;  /* 0x0000000e0e0eb220 */ /* 0x004fe20000400000 */
[----:B------:R-:W-:Y:S01]  /*6a10*/  FSETP.GEU.AND P3, PT, R18, -126, PT ;  /* 0xc2fc00001200780b */ /* 0x000fe20003f6e000 */
[--C-:B---3--:R-:W-:Y:S01]  /*6a20*/  FFMA R24, R48, UR39, -R8.reuse ;  /* 0x0000002730187c23 */ /* 0x108fe20008000808 */
[----:B------:R-:W-:Y:S01]  /*6a30*/  FMNMX R2, R50, R33, !PT ;  /* 0x0000002132027209 */ /* 0x000fe20007800000 */
[--C-:B------:R-:W-:Y:S01]  /*6a40*/  FFMA R33, R61, UR39, -R8.reuse ;  /* 0x000000273d217c23 */ /* 0x100fe20008000808 */
[--C-:B------:R-:W-:Y:S01]  /*6a50*/  FFMA R48, R72, UR39, -R8.reuse ;  /* 0x0000002748307c23 */ /* 0x100fe20008000808 */
[----:B------:R-:W-:Y:S01]  /*6a60*/  @!P6 FMUL R17, R17, 0.5 ;  /* 0x3f0000001111e820 */ /* 0x000fe20000400000 */
[----:B------:R-:W2:Y:S01]  /*6a70*/  MUFU.EX2 R15, R15 ;  /* 0x0000000f000f7308 */ /* 0x000ea20000000800 */
[----:B----4-:R-:W-:Y:S01]  /*6a80*/  @!P2 FMUL R11, R11, R11 ;  /* 0x0000000b0b0ba220 */ /* 0x010fe20000400000 */
[----:B------:R-:W-:Y:S01]  /*6a90*/  FSETP.GEU.AND P2, PT, R16, -126, PT ;  /* 0xc2fc00001000780b */ /* 0x000fe20003f4e000 */
[--C-:B------:R-:W-:Y:S01]  /*6aa0*/  FFMA R89, R104, UR39, -R8.reuse ;  /* 0x0000002768597c23 */ /* 0x100fe20008000808 */
[----:B------:R-:W-:Y:S01]  /*6ab0*/  FMNMX R37, R51, R2, !PT ;  /* 0x0000000233257209 */ /* 0x000fe20007800000 */
[--C-:B------:R-:W-:Y:S01]  /*6ac0*/  FFMA R100, R109, UR39, -R8.reuse ;  /* 0x000000276d647c23 */ /* 0x100fe20008000808 */
[--C-:B------:R-:W-:Y:S01]  /*6ad0*/  FFMA R104, R113, UR39, -R8.reuse ;  /* 0x0000002771687c23 */ /* 0x100fe20008000808 */
[----:B------:R-:W-:Y:S01]  /*6ae0*/  @!P3 FMUL R18, R18, 0.5 ;  /* 0x3f0000001212b820 */ /* 0x000fe20000400000 */
[----:B------:R-:W3:Y:S01]  /*6af0*/  MUFU.EX2 R17, R17 ;  /* 0x0000001100117308 */ /* 0x000ee20000000800 */
[----:B-1----:R-:W-:Y:S01]  /*6b00*/  @!P5 FMUL R13, R13, R13 ;  /* 0x0000000d0d0dd220 */ /* 0x002fe20000400000 */
[----:B------:R-:W-:Y:S01]  /*6b10*/  FSETP.GEU.AND P5, PT, R20, -126, PT ;  /* 0xc2fc00001400780b */ /* 0x000fe20003fae000 */
[--C-:B------:R-:W-:Y:S01]  /*6b20*/  FFMA R109, R121, UR39, -R8.reuse ;  /* 0x00000027796d7c23 */ /* 0x100fe20008000808 */
[----:B------:R-:W-:Y:S01]  /*6b30*/  FMNMX R2, R54, R37, !PT ;  /* 0x0000002536027209 */ /* 0x000fe20007800000 */
[--C-:B------:R-:W-:Y:S01]  /*6b40*/  FFMA R37, R64, UR39, -R8.reuse ;  /* 0x0000002740257c23 */ /* 0x100fe20008000808 */
[--C-:B------:R-:W-:Y:S01]  /*6b50*/  FFMA R64, R85, UR39, -R8.reuse ;  /* 0x0000002755407c23 */ /* 0x100fe20008000808 */
[----:B------:R-:W-:Y:S01]  /*6b60*/  @!P2 FMUL R16, R16, 0.5 ;  /* 0x3f0000001010a820 */ /* 0x000fe20000400000 */
[----:B------:R-:W1:Y:S01]  /*6b70*/  MUFU.EX2 R18, R18 ;  /* 0x0000001200127308 */ /* 0x000e620000000800 */
[----:B--2---:R-:W-:Y:S01]  /*6b80*/  @!P4 FMUL R15, R15, R15 ;  /* 0x0000000f0f0fc220 */ /* 0x004fe20000400000 */
[----:B------:R-:W-:Y:S01]  /*6b90*/  FSETP.GEU.AND P4, PT, R19, -126, PT ;  /* 0xc2fc00001300780b */ /* 0x000fe20003f8e000 */
[--C-:B------:R-:W-:Y:S01]  /*6ba0*/  FFMA R113, R124, UR39, -R8.reuse ;  /* 0x000000277c717c23 */ /* 0x100fe20008000808 */
[----:B------:R-:W-:Y:S01]  /*6bb0*/  FMNMX R41, R55, R2, !PT ;  /* 0x0000000237297209 */ /* 0x000fe20007800000 */
[--C-:B------:R-:W-:Y:S01]  /*6bc0*/  FFMA R124, R132, UR39, -R8.reuse ;  /* 0x00000027847c7c23 */ /* 0x100fe20008000808 */
[--C-:B------:R-:W-:Y:S01]  /*6bd0*/  FFMA R121, R133, UR39, -R8.reuse ;  /* 0x0000002785797c23 */ /* 0x100fe20008000808 */
[----:B------:R-:W-:Y:S01]  /*6be0*/  @!P5 FMUL R20, R20, 0.5 ;  /* 0x3f0000001414d820 */ /* 0x000fe20000400000 */
[----:B------:R-:W2:Y:S01]  /*6bf0*/  MUFU.EX2 R16, R16 ;  /* 0x0000001000107308 */ /* 0x000ea20000000800 */
[----:B---3--:R-:W-:Y:S01]  /*6c00*/  @!P6 FMUL R17, R17, R17 ;  /* 0x000000111111e220 */ /* 0x008fe20000400000 */
[----:B------:R-:W-:Y:S01]  /*6c10*/  FSETP.GEU.AND P6, PT, R24, -126, PT ;  /* 0xc2fc00001800780b */ /* 0x000fe20003fce000 */
[--C-:B------:R-:W-:Y:S01]  /*6c20*/  FFMA R132, R141, UR39, -R8.reuse ;  /* 0x000000278d847c23 */ /* 0x100fe20008000808 */
[----:B------:R-:W-:Y:S01]  /*6c30*/  FMNMX R2, R58, R41, !PT ;  /* 0x000000293a027209 */ /* 0x000fe20007800000 */
[--C-:B------:R-:W-:Y:S01]  /*6c40*/  FFMA R133, R145, UR39, -R8.reuse ;  /* 0x0000002791857c23 */ /* 0x100fe20008000808 */
[----:B------:R-:W-:Y:S01]  /*6c50*/  FFMA R148, R148, UR39, -R8 ;  /* 0x0000002794947c23 */ /* 0x000fe20008000808 */
[----:B------:R-:W-:Y:S01]  /*6c60*/  @!P4 FMUL R19, R19, 0.5 ;  /* 0x3f0000001313c820 */ /* 0x000fe20000400000 */
[----:B------:R-:W3:Y:S01]  /*6c70*/  MUFU.EX2 R20, R20 ;  /* 0x0000001400147308 */ /* 0x000ee20000000800 */
[----:B-1----:R-:W-:Y:S01]  /*6c80*/  @!P3 FMUL R18, R18, R18 ;  /* 0x000000121212b220 */ /* 0x002fe20000400000 */
[----:B------:R-:W-:-:S02]  /*6c90*/  FSETP.GEU.AND P3, PT, R21, -126, PT ;  /* 0xc2fc00001500780b */ /* 0x000fc40003f6e000 */
[----:B------:R-:W-:-:S03]  /*6ca0*/  FMNMX R41, R59, R2, !PT ;  /* 0x000000023b297209 */ /* 0x000fc60007800000 */
[----:B------:R-:W-:Y:S01]  /*6cb0*/  @!P6 FMUL R24, R24, 0.5 ;  /* 0x3f0000001818e820 */ /* 0x000fe20000400000 */
[----:B------:R-:W1:Y:S01]  /*6cc0*/  MUFU.EX2 R19, R19 ;  /* 0x0000001300137308 */ /* 0x000e620000000800 */
[----:B--2---:R-:W-:Y:S01]  /*6cd0*/  @!P2 FMUL R16, R16, R16 ;  /* 0x000000101010a220 */ /* 0x004fe20000400000 */
[----:B------:R-:W-:Y:S02]  /*6ce0*/  FSETP.GEU.AND P2, PT, R22, -126, PT ;  /* 0xc2fc00001600780b */ /* 0x000fe40003f4e000 */
        /* <DEDUP_REMOVED lines=18> */
[----:B------:R-:W-:Y:S01]  /*6e10*/  FFMA R137, R149, UR39, -R8 ;  /* 0x0000002795897c23 */ /* 0x000fe20008000808 */
[----:B------:R-:W-:Y:S01]  /*6e20*/  @!P5 FMUL R23, R23, 0.5 ;  /* 0x3f0000001717d820 */ /* 0x000fe20000400000 */
[----:B------:R-:W1:Y:S01]  /*6e30*/  MUFU.EX2 R22, R22 ;  /* 0x0000001600167308 */ /* 0x000e620000000800 */
[----:B--2---:R-:W-:Y:S01]  /*6e40*/  @!P6 FMUL R24, R24, R24 ;  /* 0x000000181818e220 */ /* 0x004fe20000400000 */
[----:B------:R-:W-:-:S02]  /*6e50*/  FSETP.GEU.AND P6, PT, R32, -126, PT ;  /* 0xc2fc00002000780b */ /* 0x000fc40003fce000 */
[----:B------:R-:W-:-:S03]  /*6e60*/  FMNMX R45, R67, R2, !PT ;  /* 0x00000002432d7209 */ /* 0x000fc60007800000 */
[----:B------:R-:W-:Y:S01]  /*6e70*/  @!P4 FMUL R25, R25, 0.5 ;  /* 0x3f0000001919c820 */ /* 0x000fe20000400000 */
[----:B------:R-:W2:Y:S01]  /*6e80*/  MUFU.EX2 R23, R23 ;  /* 0x0000001700177308 */ /* 0x000ea20000000800 */
[----:B---3--:R-:W-:Y:S01]  /*6e90*/  @!P3 FMUL R21, R21, R21 ;  /* 0x000000151515b220 */ /* 0x008fe20000400000 */
[----:B------:R-:W-:Y:S02]  /*6ea0*/  FSETP.GEU.AND P3, PT, R29, -126, PT ;  /* 0xc2fc00001d00780b */ /* 0x000fe40003f6e000 */
[----:B------:R-:W-:Y:S01]  /*6eb0*/  FMNMX R2, R70, R45, !PT ;  /* 0x0000002d46027209 */ /* 0x000fe20007800000 */
[----:B------:R-:W-:Y:S02]  /*6ec0*/  FFMA R45, R73, UR39, -R8 ;  /* 0x00000027492d7c23 */ /* 0x000fe40008000808 */
        /* <DEDUP_REMOVED lines=42> */
[----:B------:R-:W-:-:S02]  /*7170*/  FFMA R136, R144, UR39, -R8 ;  /* 0x0000002790887c23 */ /* 0x000fc40008000808 */
[----:B------:R-:W-:Y:S01]  /*7180*/  @!P3 FMUL R40, R40, 0.5 ;  /* 0x3f0000002828b820 */ /* 0x000fe20000400000 */
[----:B------:R-:W3:Y:S01]  /*7190*/  MUFU.EX2 R41, R41 ;  /* 0x0000002900297308 */ /* 0x000ee20000000800 */
[----:B-1----:R-:W-:Y:S01]  /*71a0*/  @!P5 FMUL R36, R36, R36 ;  /* 0x000000242424d220 */ /* 0x002fe20000400000 */
[----:B------:R-:W-:Y:S02]  /*71b0*/  FSETP.GEU.AND P5, PT, R44, -126, PT ;  /* 0xc2fc00002c00780b */ /* 0x000fe40003fae000 */
[----:B------:R-:W-:-:S03]  /*71c0*/  FMNMX R57, R83, R2, !PT ;  /* 0x0000000253397209 */ /* 0x000fc60007800000 */
[----:B------:R-:W-:Y:S01]  /*71d0*/  @!P2 FMUL R37, R37, 0.5 ;  /* 0x3f0000002525a820 */ /* 0x000fe20000400000 */
[----:B------:R-:W1:Y:S01]  /*71e0*/  MUFU.EX2 R40, R40 ;  /* 0x0000002800287308 */ /* 0x000e620000000800 */
[----:B--2---:R-:W-:Y:S01]  /*71f0*/  @!P4 FMUL R33, R33, R33 ;  /* 0x000000212121c220 */ /* 0x004fe20000400000 */
[----:B------:R-:W-:Y:S02]  /*7200*/  FSETP.GEU.AND P4, PT, R48, -126, PT ;  /* 0xc2fc00003000780b */ /* 0x000fe40003f8e000 */
[----:B------:R-:W-:Y:S01]  /*7210*/  FMNMX R2, R86, R57, !PT ;  /* 0x0000003956027209 */ /* 0x000fe20007800000 */
[----:B------:R-:W-:Y:S02]  /*7220*/  FFMA R57, R84, UR39, -R8 ;  /* 0x0000002754397c23 */ /* 0x000fe40008000808 */
[----:B------:R-:W-:Y:S01]  /*7230*/  @!P5 FMUL R44, R44, 0.5 ;  /* 0x3f0000002c2cd820 */ /* 0x000fe20000400000 */
[----:B------:R-:W2:Y:S01]  /*7240*/  MUFU.EX2 R37, R37 ;  /* 0x0000002500257308 */ /* 0x000ea20000000800 */
[----:B---3--:R-:W-:Y:S01]  /*7250*/  @!P6 FMUL R41, R41, R41 ;  /* 0x000000292929e220 */ /* 0x008fe20000400000 */
[----:B------:R-:W-:-:S02]  /*7260*/  FSETP.GEU.AND P6, PT, R49, -126, PT ;  /* 0xc2fc00003100780b */ /* 0x000fc40003fce000 */
[----:B------:R-:W-:-:S03]  /*7270*/  FMNMX R61, R87, R2, !PT ;  /* 0x00000002573d7209 */ /* 0x000fc60007800000 */
        /* <DEDUP_REMOVED lines=9> */
[----:B------:R-:W-:-:S03]  /*7310*/  FMNMX R61, R91, R2, !PT ;  /* 0x000000025b3d7209 */ /* 0x000fc60007800000 */
[----:B------:R-:W-:Y:S01]  /*7320*/  @!P3 FMUL R52, R52, 0.5 ;  /* 0x3f0000003434b820 */ /* 0x000fe20000400000 */
[----:B------:R-:W2:Y:S01]  /*7330*/  MUFU.EX2 R49, R49 ;  /* 0x0000003100317308 */ /* 0x000ea20000000800 */
[----:B---3--:R-:W-:Y:S01]  /*7340*/  @!P5 FMUL R44, R44, R44 ;  /* 0x0000002c2c2cd220 */ /* 0x008fe20000400000 */
[----:B------:R-:W-:Y:S02]  /*7350*/  FSETP.GEU.AND P5, PT, R53, -126, PT ;  /* 0xc2fc00003500780b */ /* 0x000fe40003fae000 */
        /* <DEDUP_REMOVED lines=65> */
[----:B------:R-:W-:Y:S01]  /*7770*/  FMNMX R61, R119, R2, !PT ;  /* 0x00000002773d7209 */ /* 0x000fe20007800000 */
[----:B------:R-:W-:Y:S02]  /*7780*/  FADD R218, R15, R80 ;  /* 0x000000500fda7221 */ /* 0x000fe40000000000 */
[----:B------:R-:W-:Y:S01]  /*7790*/  @!P6 FMUL R97, R97, 0.5 ;  /* 0x3f0000006161e820 */ /* 0x000fe20000400000 */
[----:B------:R-:W1:Y:S01]  /*77a0*/  MUFU.EX2 R88, R88 ;  /* 0x0000005800587308 */ /* 0x000e620000000800 */
[----:B--2---:R-:W-:Y:S01]  /*77b0*/  @!P2 FMUL R76, R76, R76 ;  /* 0x0000004c4c4ca220 */ /* 0x004fe20000400000 */
[----:B------:R-:W-:-:S02]  /*77c0*/  FSETP.GEU.AND P2, PT, R89, -126, PT ;  /* 0xc2fc00005900780b */ /* 0x000fc40003f4e000 */
[----:B------:R-:W-:Y:S01]  /*77d0*/  FMNMX R2, R122, R61, !PT ;  /* 0x0000003d7a027209 */ /* 0x000fe20007800000 */
[----:B------:R-:W-:Y:S02]  /*77e0*/  FADD R216, R13, R76 ;  /* 0x0000004c0dd87221 */ /* 0x000fe40000000000 */
[----:B------:R-:W-:Y:S01]  /*77f0*/  @!P3 FMUL R96, R96, 0.5 ;  /* 0x3f0000006060b820 */ /* 0x000fe20000400000 */
[----:B------:R-:W2:Y:S01]  /*7800*/  MUFU.EX2 R97, R97 ;  /* 0x0000006100617308 */ /* 0x000ea20000000800 */
[----:B------:R-:W-:Y:S01]  /*7810*/  FMNMX R61, R123, R2, !PT ;  /* 0x000000027b3d7209 */ /* 0x000fe20007800000 */
[----:B---3--:R-:W-:Y:S01]  /*7820*/  @!P5 FMUL R81, R81, R81 ;  /* 0x000000515151d220 */ /* 0x008fe20000400000 */
[----:B------:R-:W-:Y:S02]  /*7830*/  FSETP.GEU.AND P5, PT, R100, -126, PT ;  /* 0xc2fc00006400780b */ /* 0x000fe40003fae000 */
[----:B------:R-:W-:Y:S02]  /*7840*/  FMNMX R2, R126, R61, !PT ;  /* 0x0000003d7e027209 */ /* 0x000fe40007800000 */
[----:B------:R-:W-:Y:S01]  /*7850*/  @!P2 FMUL R89, R89, 0.5 ;  /* 0x3f0000005959a820 */ /* 0x000fe20000400000 */
[----:B------:R-:W3:Y:S01]  /*7860*/  MUFU.EX2 R96, R96 ;  /* 0x0000006000607308 */ /* 0x000ee20000000800 */
[----:B-1----:R-:W-:Y:S01]  /*7870*/  @!P4 FMUL R88, R88, R88 ;  /* 0x000000585858c220 */ /* 0x002fe20000400000 */
[----:B------:R-:W-:-:S02]  /*7880*/  FSETP.GEU.AND P4, PT, R101, -126, PT ;  /* 0xc2fc00006500780b */ /* 0x000fc40003f8e000 */
[----:B------:R-:W-:-:S04]  /*7890*/  FMNMX R61, R127, R2, !PT ;  /* 0x000000027f3d7209 */ /* 0x000fc80007800000 */
[----:B------:R-:W1:Y:S01]  /*78a0*/  MUFU.EX2 R89, R89 ;  /* 0x0000005900597308 */ /* 0x000e620000000800 */
[----:B--2---:R-:W-:Y:S01]  /*78b0*/  @!P6 FMUL R97, R97, R97 ;  /* 0x000000616161e220 */ /* 0x004fe20000400000 */
[----:B------:R-:W-:Y:S01]  /*78c0*/  FSETP.GEU.AND P6, PT, R105, -126, PT ;  /* 0xc2fc00006900780b */ /* 0x000fe20003fce000 */
[----:B------:R-:W-:Y:S01]  /*78d0*/  @!P5 FMUL R100, R100, 0.5 ;  /* 0x3f0000006464d820 */ /* 0x000fe20000400000 */
[----:B------:R-:W-:-:S03]  /*78e0*/  FMNMX R2, R130, R61, !PT ;  /* 0x0000003d82027209 */ /* 0x000fc60007800000 */
[----:B------:R-:W-:Y:S01]  /*78f0*/  @!P4 FMUL R101, R101, 0.5 ;  /* 0x3f0000006565c820 */ /* 0x000fe20000400000 */
[----:B------:R-:W-:Y:S01]  /*7900*/  FMNMX R61, R131, R2, !PT ;  /* 0x00000002833d7209 */ /* 0x000fe20007800000 */
[----:B---3--:R-:W-:Y:S01]  /*7910*/  @!P3 FMUL R96, R96, R96 ;  /* 0x000000606060b220 */ /* 0x008fe20000400000 */
[----:B------:R-:W-:Y:S01]  /*7920*/  FSETP.GEU.AND P3, PT, R108, -126, PT ;  /* 0xc2fc00006c00780b */ /* 0x000fe20003f6e000 */
[----:B------:R-:W2:Y:S01]  /*7930*/  MUFU.EX2 R100, R100 ;  /* 0x0000006400647308 */ /* 0x000ea20000000800 */
[----:B------:R-:W-:-:S03]  /*7940*/  FMNMX R2, R134, R61, !PT ;  /* 0x0000003d86027209 */ /* 0x000fc60007800000 */
[----:B------:R-:W-:Y:S01]  /*7950*/  @!P6 FMUL R105, R105, 0.5 ;  /* 0x3f0000006969e820 */ /* 0x000fe20000400000 */
[----:B------:R-:W-:Y:S01]  /*7960*/  FMNMX R61, R135, R2, !PT ;  /* 0x00000002873d7209 */ /* 0x000fe20007800000 */
[----:B-1----:R-:W-:Y:S01]  /*7970*/  @!P2 FMUL R89, R89, R89 ;  /* 0x000000595959a220 */ /* 0x002fe20000400000 */
[----:B------:R-:W-:Y:S01]  /*7980*/  FSETP.GEU.AND P2, PT, R104, -126, PT ;  /* 0xc2fc00006800780b */ /* 0x000fe20003f4e000 */
[----:B------:R-:W1:Y:S01]  /*7990*/  MUFU.EX2 R101, R101 ;  /* 0x0000006500657308 */ /* 0x000e620000000800 */
[----:B------:R-:W-:Y:S01]  /*79a0*/  FMNMX R2, R138, R61, !PT ;  /* 0x0000003d8a027209 */ /* 0x000fe20007800000 */
[----:B------:R-:W-:Y:S02]  /*79b0*/  FADD R220, R20, R89 ;  /* 0x0000005914dc7221 */ /* 0x000fe40000000000 */
[----:B------:R-:W-:Y:S01]  /*79c0*/  @!P3 FMUL R108, R108, 0.5 ;  /* 0x3f0000006c6cb820 */ /* 0x000fe20000400000 */
[----:B------:R-:W-:-:S03]  /*79d0*/  FMNMX R61, R139, R2, !PT ;  /* 0x000000028b3d7209 */ /* 0x000fc60007800000 */
[----:B------:R-:W3:Y:S01]  /*79e0*/  MUFU.EX2 R105, R105 ;  /* 0x0000006900697308 */ /* 0x000ee20000000800 */
[----:B------:R-:W-:Y:S01]  /*79f0*/  FMNMX R2, R142, R61, !PT ;  /* 0x0000003d8e027209 */ /* 0x000fe20007800000 */
[----:B--2---:R-:W-:Y:S01]  /*7a00*/  @!P5 FMUL R100, R100, R100 ;  /* 0x000000646464d220 */ /* 0x004fe20000400000 */
[----:B------:R-:W-:Y:S01]  /*7a10*/  FSETP.GEU.AND P5, PT, R112, -126, PT ;  /* 0xc2fc00007000780b */ /* 0x000fe20003fae000 */
[----:B------:R-:W-:Y:S01]  /*7a20*/  @!P2 FMUL R104, R104, 0.5 ;  /* 0x3f0000006868a820 */ /* 0x000fe20000400000 */
[----:B------:R-:W-:Y:S01]  /*7a30*/  FMNMX R61, R143, R2, !PT ;  /* 0x000000028f3d7209 */ /* 0x000fe20007800000 */
[----:B------:R-:W-:Y:S02]  /*7a40*/  FADD R217, R21, R100 ;  /* 0x0000006415d97221 */ /* 0x000fe40000000000 */
[----:B------:R-:W2:Y:S01]  /*7a50*/  MUFU.EX2 R108, R108 ;  /* 0x0000006c006c7308 */ /* 0x000ea20000000800 */
[----:B-1----:R-:W-:Y:S01]  /*7a60*/  @!P4 FMUL R101, R101, R101 ;  /* 0x000000656565c220 */ /* 0x002fe20000400000 */
[----:B------:R-:W-:-:S02]  /*7a70*/  FSETP.GEU.AND P4, PT, R109, -126, PT ;  /* 0xc2fc00006d00780b */ /* 0x000fc40003f8e000 */
[----:B------:R-:W-:Y:S01]  /*7a80*/  FMNMX R2, R146, R61, !PT ;  /* 0x0000003d92027209 */ /* 0x000fe20007800000 */
[----:B------:R-:W-:-:S03]  /*7a90*/  FADD R219, R24, R101 ;  /* 0x0000006518db7221 */ /* 0x000fc60000000000 */
[----:B------:R-:W1:Y:S01]  /*7aa0*/  MUFU.EX2 R104, R104 ;  /* 0x0000006800687308 */ /* 0x000e620000000800 */
[----:B---3--:R-:W-:Y:S01]  /*7ab0*/  @!P6 FMUL R105, R105, R105 ;  /* 0x000000696969e220 */ /* 0x008fe20000400000 */
[----:B------:R-:W-:Y:S01]  /*7ac0*/  FSETP.GEU.AND P6, PT, R120, -126, PT ;  /* 0xc2fc00007800780b */ /* 0x000fe20003fce000 */
[----:B------:R-:W-:Y:S01]  /*7ad0*/  @!P5 FMUL R112, R112, 0.5 ;  /* 0x3f0000007070d820 */ /* 0x000fe20000400000 */
[----:B------:R-:W-:-:S03]  /*7ae0*/  FMNMX R61, R147, R2, !PT ;  /* 0x00000002933d7209 */ /* 0x000fc60007800000 */
[----:B------:R-:W-:Y:S01]  /*7af0*/  @!P4 FMUL R109, R109, 0.5 ;  /* 0x3f0000006d6dc820 */ /* 0x000fe20000400000 */
[----:B------:R-:W-:Y:S01]  /*7b00*/  FMNMX R2, R150, R61, !PT ;  /* 0x0000003d96027209 */ /* 0x000fe20007800000 */
[----:B--2---:R-:W-:Y:S01]  /*7b10*/  @!P3 FMUL R108, R108, R108 ;  /* 0x0000006c6c6cb220 */ /* 0x004fe20000400000 */
[----:B------:R-:W-:Y:S01]  /*7b20*/  FSETP.GEU.AND P3, PT, R116, -126, PT ;  /* 0xc2fc00007400780b */ /* 0x000fe20003f6e000 */
[----:B------:R-:W2:Y:S01]  /*7b30*/  MUFU.EX2 R112, R112 ;  /* 0x0000007000707308 */ /* 0x000ea20000000800 */
[----:B------:R-:W-:-:S03]  /*7b40*/  FMNMX R2, R151, R2, !PT ;  /* 0x0000000297027209 */ /* 0x000fc60007800000 */
[----:B------:R-:W-:Y:S01]  /*7b50*/  @!P6 FMUL R120, R120, 0.5 ;  /* 0x3f0000007878e820 */ /* 0x000fe20000400000 */
[----:B-1----:R-:W-:Y:S01]  /*7b60*/  @!P2 FMUL R104, R104, R104 ;  /* 0x000000686868a220 */ /* 0x002fe20000400000 */
[----:B------:R-:W-:Y:S02]  /*7b70*/  FSETP.GEU.AND P2, PT, R113, -126, PT ;  /* 0xc2fc00007100780b */ /* 0x000fe40003f4e000 */
[----:B------:R-:W1:Y:S01]  /*7b80*/  MUFU.EX2 R109, R109 ;  /* 0x0000006d006d7308 */ /* 0x000e620000000800 */
[----:B------:R-:W3:Y:S03]  /*7b90*/  SHFL.BFLY PT, R61, R2, 0x1, 0x1f ;  /* 0x0c201f00023d7f89 */ /* 0x000ee600000e0000 */
[----:B------:R-:W-:-:S04]  /*7ba0*/  @!P3 FMUL R116, R116, 0.5 ;  /* 0x3f0000007474b820 */ /* 0x000fc80000400000 */
[----:B------:R-:W4:Y:S01]  /*7bb0*/  MUFU.EX2 R120, R120 ;  /* 0x0000007800787308 */ /* 0x000f220000000800 */
[----:B--2---:R-:W-:Y:S01]  /*7bc0*/  @!P5 FMUL R112, R112, R112 ;  /* 0x000000707070d220 */ /* 0x004fe20000400000 */
[----:B------:R-:W-:Y:S01]  /*7bd0*/  FSETP.GEU.AND P5, PT, R117, -126, PT ;  /* 0xc2fc00007500780b */ /* 0x000fe20003fae000 */
[----:B------:R-:W-:-:S05]  /*7be0*/  @!P2 FMUL R113, R113, 0.5 ;  /* 0x3f0000007171a820 */ /* 0x000fca0000400000 */
[----:B------:R-:W2:Y:S01]  /*7bf0*/  MUFU.EX2 R116, R116 ;  /* 0x0000007400747308 */ /* 0x000ea20000000800 */
[----:B-1----:R-:W-:Y:S01]  /*7c00*/  @!P4 FMUL R109, R109, R109 ;  /* 0x0000006d6d6dc220 */ /* 0x002fe20000400000 */
[----:B------:R-:W-:-:S05]  /*7c10*/  FSETP.GEU.AND P4, PT, R124, -126, PT ;  /* 0xc2fc00007c00780b */ /* 0x000fca0003f8e000 */
[----:B------:R-:W-:Y:S01]  /*7c20*/  @!P5 FMUL R117, R117, 0.5 ;  /* 0x3f0000007575d820 */ /* 0x000fe20000400000 */
[----:B------:R-:W1:Y:S01]  /*7c30*/  MUFU.EX2 R113, R113 ;  /* 0x0000007100717308 */ /* 0x000e620000000800 */
[----:B----4-:R-:W-:Y:S01]  /*7c40*/  @!P6 FMUL R120, R120, R120 ;  /* 0x000000787878e220 */ /* 0x010fe20000400000 */
[----:B------:R-:W-:Y:S02]  /*7c50*/  FSETP.GEU.AND P6, PT, R128, -126, PT ;  /* 0xc2fc00008000780b */ /* 0x000fe40003fce000 */
[----:B---3--:R-:W-:-:S03]  /*7c60*/  FMNMX R2, R2, R61, !PT ;  /* 0x0000003d02027209 */ /* 0x008fc60007800000 */
[----:B------:R-:W-:Y:S01]  /*7c70*/  @!P4 FMUL R124, R124, 0.5 ;  /* 0x3f0000007c7cc820 */ /* 0x000fe20000400000 */
[----:B------:R-:W3:Y:S01]  /*7c80*/  MUFU.EX2 R117, R117 ;  /* 0x0000007500757308 */ /* 0x000ee20000000800 */
[----:B--2---:R-:W-:Y:S01]  /*7c90*/  @!P3 FMUL R116, R116, R116 ;  /* 0x000000747474b220 */ /* 0x004fe20000400000 */
[----:B------:R-:W-:Y:S01]  /*7ca0*/  FSETP.GEU.AND P3, PT, R125, -126, PT ;  /* 0xc2fc00007d00780b */ /* 0x000fe20003f6e000 */
[----:B------:R-:W2:Y:S04]  /*7cb0*/  SHFL.BFLY PT, R61, R2, 0x2, 0x1f ;  /* 0x0c401f00023d7f89 */ /* 0x000ea800000e0000 */
[----:B------:R-:W-:Y:S01]  /*7cc0*/  @!P6 FMUL R128, R128, 0.5 ;  /* 0x3f0000008080e820 */ /* 0x000fe20000400000 */
[----:B------:R-:W4:Y:S01]  /*7cd0*/  MUFU.EX2 R124, R124 ;  /* 0x0000007c007c7308 */ /* 0x000f220000000800 */
[----:B-1----:R-:W-:Y:S01]  /*7ce0*/  @!P2 FMUL R113, R113, R113 ;  /* 0x000000717171a220 */ /* 0x002fe20000400000 */
[----:B------:R-:W-:-:S05]  /*7cf0*/  FSETP.GEU.AND P2, PT, R121, -126, PT ;  /* 0xc2fc00007900780b */ /* 0x000fca0003f4e000 */
[----:B------:R-:W-:Y:S01]  /*7d00*/  @!P3 FMUL R125, R125, 0.5 ;  /* 0x3f0000007d7db820 */ /* 0x000fe20000400000 */
[----:B------:R-:W1:Y:S01]  /*7d10*/  MUFU.EX2 R128, R128 ;  /* 0x0000008000807308 */ /* 0x000e620000000800 */
[----:B---3--:R-:W-:Y:S01]  /*7d20*/  @!P5 FMUL R117, R117, R117 ;  /* 0x000000757575d220 */ /* 0x008fe20000400000 */
[----:B------:R-:W-:-:S05]  /*7d30*/  FSETP.GEU.AND P5, PT, R129, -126, PT ;  /* 0xc2fc00008100780b */ /* 0x000fca0003fae000 */
[----:B------:R-:W-:Y:S01]  /*7d40*/  @!P2 FMUL R121, R121, 0.5 ;  /* 0x3f0000007979a820 */ /* 0x000fe20000400000 */
[----:B------:R-:W3:Y:S01]  /*7d50*/  MUFU.EX2 R125, R125 ;  /* 0x0000007d007d7308 */ /* 0x000ee20000000800 */
[----:B----4-:R-:W-:Y:S01]  /*7d60*/  @!P4 FMUL R124, R124, R124 ;  /* 0x0000007c7c7cc220 */ /* 0x010fe20000400000 */
[----:B------:R-:W-:Y:S02]  /*7d70*/  FSETP.GEU.AND P4, PT, R132, -126, PT ;  /* 0xc2fc00008400780b */ /* 0x000fe40003f8e000 */
[----:B--2---:R-:W-:-:S03]  /*7d80*/  FMNMX R2, R2, R61, !PT ;  /* 0x0000003d02027209 */ /* 0x004fc60007800000 */
[----:B------:R-:W-:Y:S01]  /*7d90*/  @!P5 FMUL R129, R129, 0.5 ;  /* 0x3f0000008181d820 */ /* 0x000fe20000400000 */
[----:B------:R-:W2:Y:S01]  /*7da0*/  MUFU.EX2 R121, R121 ;  /* 0x0000007900797308 */ /* 0x000ea20000000800 */
[----:B-1----:R-:W-:Y:S01]  /*7db0*/  @!P6 FMUL R128, R128, R128 ;  /* 0x000000808080e220 */ /* 0x002fe20000400000 */
[----:B------:R-:W-:-:S04]  /*7dc0*/  FSETP.NEU.AND P6, PT, R2, -INF , PT ;  /* 0xff8000000200780b */ /* 0x000fc80003fcd000 */
[----:B------:R-:W-:Y:S01]  /*7dd0*/  FSEL R60, R2, RZ, P6 ;  /* 0x000000ff023c7208 */ /* 0x000fe20003000000 */
[----:B------:R-:W-:Y:S01]  /*7de0*/  @!P4 FMUL R132, R132, 0.5 ;  /* 0x3f0000008484c820 */ /* 0x000fe20000400000 */
[----:B------:R-:W-:Y:S01]  /*7df0*/  FSETP.GEU.AND P6, PT, R148, -126, PT ;  /* 0xc2fc00009400780b */ /* 0x000fe20003fce000 */
[----:B---3--:R-:W-:Y:S01]  /*7e00*/  @!P3 FMUL R125, R125, R125 ;  /* 0x0000007d7d7db220 */ /* 0x008fe20000400000 */
[----:B------:R-:W-:Y:S01]  /*7e10*/  FSETP.GEU.AND P3, PT, R133, -126, PT ;  /* 0xc2fc00008500780b */ /* 0x000fe20003f6e000 */
[----:B------:R-:W1:Y:S01]  /*7e20*/  MUFU.EX2 R129, R129 ;  /* 0x0000008100817308 */ /* 0x000e620000000800 */
[C---:B------:R-:W-:Y:S01]  /*7e30*/  FMUL R61, R60.reuse, UR39 ;  /* 0x000000273c3d7c20 */ /* 0x040fe20008400000 */
[----:B------:R-:W-:-:S03]  /*7e40*/  FADD R60, -R60, R9 ;  /* 0x000000093c3c7221 */ /* 0x000fc60000000100 */
[--C-:B------:R-:W-:Y:S01]  /*7e50*/  FFMA R26, R26, UR39, -R61.reuse ;  /* 0x000000271a1a7c23 */ /* 0x100fe2000800083d */
[----:B--2---:R-:W-:Y:S01]  /*7e60*/  @!P2 FMUL R121, R121, R121 ;  /* 0x000000797979a220 */ /* 0x004fe20000400000 */
[----:B------:R-:W-:Y:S01]  /*7e70*/  FSETP.GEU.AND P2, PT, R136, -126, PT ;  /* 0xc2fc00008800780b */ /* 0x000fe20003f4e000 */
[----:B------:R-:W2:Y:S01]  /*7e80*/  MUFU.EX2 R132, R132 ;  /* 0x0000008400847308 */ /* 0x000ea20000000800 */
[--C-:B------:R-:W-:Y:S01]  /*7e90*/  FFMA R30, R30, UR39, -R61.reuse ;  /* 0x000000271e1e7c23 */ /* 0x100fe2000800083d */
[----:B------:R-:W-:Y:S01]  /*7ea0*/  @!P6 FMUL R148, R148, 0.5 ;  /* 0x3f0000009494e820 */ /* 0x000fe20000400000 */
[--C-:B------:R-:W-:Y:S01]  /*7eb0*/  FFMA R31, R31, UR39, -R61.reuse ;  /* 0x000000271f1f7c23 */ /* 0x100fe2000800083d */
[----:B------:R-:W-:Y:S01]  /*7ec0*/  @!P3 FMUL R133, R133, 0.5 ;  /* 0x3f0000008585b820 */ /* 0x000fe20000400000 */
[--C-:B------:R-:W-:Y:S01]  /*7ed0*/  FFMA R27, R27, UR39, -R61.reuse ;  /* 0x000000271b1b7c23 */ /* 0x100fe2000800083d */
[--C-:B------:R-:W-:Y:S01]  /*7ee0*/  FFMA R34, R34, UR39, -R61.reuse ;  /* 0x0000002722227c23 */ /* 0x100fe2000800083d */
[--C-:B------:R-:W-:Y:S01]  /*7ef0*/  FFMA R35, R35, UR39, -R61.reuse ;  /* 0x0000002723237c23 */ /* 0x100fe2000800083d */
[----:B------:R-:W3:Y:S01]  /*7f00*/  MUFU.EX2 R8, R148 ;  /* 0x0000009400087308 */ /* 0x000ee20000000800 */
[----:B-1----:R-:W-:Y:S01]  /*7f10*/  @!P5 FMUL R129, R129, R129 ;  /* 0x000000818181d220 */ /* 0x002fe20000400000 */
[----:B------:R-:W-:Y:S01]  /*7f20*/  FSETP.GEU.AND P5, PT, R137, -126, PT ;  /* 0xc2fc00008900780b */ /* 0x000fe20003fae000 */
[--C-:B------:R-:W-:Y:S01]  /*7f30*/  FFMA R39, R39, UR39, -R61.reuse ;  /* 0x0000002727277c23 */ /* 0x100fe2000800083d */
[----:B------:R-:W-:Y:S01]  /*7f40*/  @!P2 FMUL R136, R136, 0.5 ;  /* 0x3f0000008888a820 */ /* 0x000fe20000400000 */
[--C-:B------:R-:W-:Y:S01]  /*7f50*/  FFMA R42, R42, UR39, -R61.reuse ;  /* 0x000000272a2a7c23 */ /* 0x100fe2000800083d */
[--C-:B------:R-:W-:Y:S01]  /*7f60*/  FFMA R38, R38, UR39, -R61.reuse ;  /* 0x0000002726267c23 */ /* 0x100fe2000800083d */
[--C-:B------:R-:W-:Y:S01]  /*7f70*/  FFMA R43, R43, UR39, -R61.reuse ;  /* 0x000000272b2b7c23 */ /* 0x100fe2000800083d */
[----:B------:R-:W1:Y:S01]  /*7f80*/  MUFU.EX2 R133, R133 ;  /* 0x0000008500857308 */ /* 0x000e620000000800 */
[----:B--2---:R-:W-:Y:S01]  /*7f90*/  @!P4 FMUL R132, R132, R132 ;  /* 0x000000848484c220 */ /* 0x004fe20000400000 */
[----:B------:R-:W-:Y:S01]  /*7fa0*/  FSETP.GEU.AND P4, PT, R26, -126, PT ;  /* 0xc2fc00001a00780b */ /* 0x000fe20003f8e000 */
[--C-:B------:R-:W-:Y:S01]  /*7fb0*/  FFMA R46, R46, UR39, -R61.reuse ;  /* 0x000000272e2e7c23 */ /* 0x100fe2000800083d */
[--C-:B------:R-:W-:Y:S01]  /*7fc0*/  FFMA R50, R50, UR39, -R61.reuse ;  /* 0x0000002732327c23 */ /* 0x100fe2000800083d */
[--C-:B------:R-:W-:Y:S01]  /*7fd0*/  FFMA R51, R51, UR39, -R61.reuse ;  /* 0x0000002733337c23 */ /* 0x100fe2000800083d */
[--C-:B------:R-:W-:Y:S01]  /*7fe0*/  FFMA R47, R47, UR39, -R61.reuse ;  /* 0x000000272f2f7c23 */ /* 0x100fe2000800083d */
[----:B------:R-:W-:Y:S01]  /*7ff0*/  @!P5 FMUL R137, R137, 0.5 ;  /* 0x3f0000008989d820 */ /* 0x000fe20000400000 */
[----:B------:R-:W2:Y:S01]  /*8000*/  MUFU.EX2 R136, R136 ;  /* 0x0000008800887308 */ /* 0x000ea20000000800 */
[----:B---3--:R-:W-:Y:S01]  /*8010*/  @!P6 FMUL R8, R8, R8 ;  /* 0x000000080808e220 */ /* 0x008fe20000400000 */
[----:B------:R-:W-:Y:S01]  /*8020*/  FSETP.GEU.AND P6, PT, R31, -126, PT ;  /* 0xc2fc00001f00780b */ /* 0x000fe20003fce000 */
[--C-:B------:R-:W-:Y:S01]  /*8030*/  FFMA R54, R54, UR39, -R61.reuse ;  /* 0x0000002736367c23 */ /* 0x100fe2000800083d */
[--C-:B------:R-:W-:Y:S01]  /*8040*/  FFMA R55, R55, UR39, -R61.reuse ;  /* 0x0000002737377c23 */ /* 0x100fe2000800083d */
[--C-:B------:R-:W-:Y:S01]  /*8050*/  FFMA R66, R66, UR39, -R61.reuse ;  /* 0x0000002742427c23 */ /* 0x100fe2000800083d */
[--C-:B------:R-:W-:Y:S01]  /*8060*/  FFMA R63, R63, UR39, -R61.reuse ;  /* 0x000000273f3f7c23 */ /* 0x100fe2000800083d */
[----:B------:R-:W-:Y:S01]  /*8070*/  @!P4 FMUL R26, R26, 0.5 ;  /* 0x3f0000001a1ac820 */ /* 0x000fe20000400000 */
[----:B------:R-:W3:Y:S01]  /*8080*/  MUFU.EX2 R137, R137 ;  /* 0x0000008900897308 */ /* 0x000ee20000000800 */
[----:B-1----:R-:W-:Y:S01]  /*8090*/  @!P3 FMUL R133, R133, R133 ;  /* 0x000000858585b220 */ /* 0x002fe20000400000 */
[----:B------:R-:W-:Y:S01]  /*80a0*/  FSETP.GEU.AND P3, PT, R30, -126, PT ;  /* 0xc2fc00001e00780b */ /* 0x000fe20003f6e000 */
[--C-:B------:R-:W-:Y:S01]  /*80b0*/  FFMA R75, R75, UR39, -R61.reuse ;  /* 0x000000274b4b7c23 */ /* 0x100fe2000800083d */
[--C-:B------:R-:W-:Y:S01]  /*80c0*/  FFMA R74, R74, UR39, -R61.reuse ;  /* 0x000000274a4a7c23 */ /* 0x100fe2000800083d */
[--C-:B------:R-:W-:Y:S01]  /*80d0*/  FFMA R78, R78, UR39, -R61.reuse ;  /* 0x000000274e4e7c23 */ /* 0x100fe2000800083d */
[--C-:B------:R-:W-:Y:S01]  /*80e0*/  FFMA R83, R83, UR39, -R61.reuse ;  /* 0x0000002753537c23 */ /* 0x100fe2000800083d */
[----:B------:R-:W-:Y:S01]  /*80f0*/  @!P6 FMUL R31, R31, 0.5 ;  /* 0x3f0000001f1fe820 */ /* 0x000fe20000400000 */
[----:B------:R-:W1:Y:S01]  /*8100*/  MUFU.EX2 R26, R26 ;  /* 0x0000001a001a7308 */ /* 0x000e620000000800 */
[----:B--2---:R-:W-:Y:S01]  /*8110*/  @!P2 FMUL R136, R136, R136 ;  /* 0x000000888888a220 */ /* 0x004fe20000400000 */
[----:B------:R-:W-:Y:S01]  /*8120*/  FSETP.GEU.AND P2, PT, R27, -126, PT ;  /* 0xc2fc00001b00780b */ /* 0x000fe20003f4e000 */
[----:B------:R-:W-:Y:S01]  /*8130*/  FFMA R107, R107, UR39, -R61 ;  /* 0x000000276b6b7c23 */ /* 0x000fe2000800083d */
[----:B------:R-:W-:-:S03]  /*8140*/  FMUL R60, R60, UR39 ;  /* 0x000000273c3c7c20 */ /* 0x000fc60008400000 */
[----:B------:R-:W-:Y:S01]  /*8150*/  @!P3 FMUL R30, R30, 0.5 ;  /* 0x3f0000001e1eb820 */ /* 0x000fe20000400000 */
[----:B------:R2:W4:Y:S01]  /*8160*/  MUFU.EX2 R149, R31 ;  /* 0x0000001f00957308 */ /* 0x0005220000000800 */
[----:B---3--:R-:W-:Y:S01]  /*8170*/  @!P5 FMUL R137, R137, R137 ;  /* 0x000000898989d220 */ /* 0x008fe20000400000 */
[----:B------:R-:W-:-:S05]  /*8180*/  FSETP.GEU.AND P5, PT, R34, -126, PT ;  /* 0xc2fc00002200780b */ /* 0x000fca0003fae000 */
[----:B------:R-:W-:Y:S01]  /*8190*/  @!P2 FMUL R27, R27, 0.5 ;  /* 0x3f0000001b1ba820 */ /* 0x000fe20000400000 */
[----:B------:R3:W5:Y:S01]  /*81a0*/  MUFU.EX2 R72, R30 ;  /* 0x0000001e00487308 */ /* 0x0007620000000800 */
[----:B-1----:R-:W-:Y:S01]  /*81b0*/  @!P4 FMUL R26, R26, R26 ;  /* 0x0000001a1a1ac220 */ /* 0x002fe20000400000 */
[----:B------:R-:W-:Y:S01]  /*81c0*/  FSETP.GEU.AND P4, PT, R35, -126, PT ;  /* 0xc2fc00002300780b */ /* 0x000fe20003f8e000 */
[--C-:B--2---:R-:W-:Y:S01]  /*81d0*/  FFMA R31, R70, UR39, -R61.reuse ;  /* 0x00000027461f7c23 */ /* 0x104fe2000800083d */
[----:B------:R-:W-:-:S03]  /*81e0*/  FFMA R70, R79, UR39, -R61 ;  /* 0x000000274f467c23 */ /* 0x000fc6000800083d */
[----:B------:R-:W-:Y:S01]  /*81f0*/  @!P5 FMUL R34, R34, 0.5 ;  /* 0x3f0000002222d820 */ /* 0x000fe20000400000 */
[----:B------:R-:W1:Y:S01]  /*8200*/  MUFU.EX2 R27, R27 ;  /* 0x0000001b001b7308 */ /* 0x000e620000000800 */
[----:B----4-:R-:W-:Y:S01]  /*8210*/  @!P6 FMUL R149, R149, R149 ;  /* 0x000000959595e220 */ /* 0x010fe20000400000 */
[----:B------:R-:W-:Y:S01]  /*8220*/  FSETP.GEU.AND P6, PT, R42, -126, PT ;  /* 0xc2fc00002a00780b */ /* 0x000fe20003fce000 */
[--C-:B---3--:R-:W-:Y:S01]  /*8230*/  FFMA R30, R58, UR39, -R61.reuse ;  /* 0x000000273a1e7c23 */ /* 0x108fe2000800083d */
[----:B------:R-:W-:-:S03]  /*8240*/  FFMA R58, R59, UR39, -R61 ;  /* 0x000000273b3a7c23 */ /* 0x000fc6000800083d */
[----:B------:R-:W-:Y:S01]  /*8250*/  @!P4 FMUL R35, R35, 0.5 ;  /* 0x3f0000002323c820 */ /* 0x000fe20000400000 */
[----:B------:R2:W3:Y:S01]  /*8260*/  MUFU.EX2 R73, R34 ;  /* 0x0000002200497308 */ /* 0x0004e20000000800 */
[----:B-----5:R-:W-:Y:S01]  /*8270*/  @!P3 FMUL R72, R72, R72 ;  /* 0x000000484848b220 */ /* 0x020fe20000400000 */
[----:B------:R-:W-:-:S05]  /*8280*/  FSETP.GEU.AND P3, PT, R39, -126, PT ;  /* 0xc2fc00002700780b */ /* 0x000fca0003f6e000 */
[----:B------:R-:W-:Y:S01]  /*8290*/  @!P6 FMUL R42, R42, 0.5 ;  /* 0x3f0000002a2ae820 */ /* 0x000fe20000400000 */
[----:B------:R4:W5:Y:S01]  /*82a0*/  MUFU.EX2 R148, R35 ;  /* 0x0000002300947308 */ /* 0x0009620000000800 */
[----:B-1----:R-:W-:Y:S01]  /*82b0*/  @!P2 FMUL R27, R27, R27 ;  /* 0x0000001b1b1ba220 */ /* 0x002fe20000400000 */
[----:B------:R-:W-:Y:S01]  /*82c0*/  FSETP.GEU.AND P2, PT, R38, -126, PT ;  /* 0xc2fc00002600780b */ /* 0x000fe20003f4e000 */
[----:B--2---:R-:W-:-:S04]  /*82d0*/  FFMA R34, R67, UR39, -R61 ;  /* 0x0000002743227c23 */ /* 0x004fc8000800083d */
[----:B------:R-:W-:Y:S01]  /*82e0*/  @!P3 FMUL R39, R39, 0.5 ;  /* 0x3f0000002727b820 */ /* 0x000fe20000400000 */
[----:B------:R1:W2:Y:S01]  /*82f0*/  MUFU.EX2 R85, R42 ;  /* 0x0000002a00557308 */ /* 0x0002a20000000800 */
[----:B---3--:R-:W-:Y:S01]  /*8300*/  @!P5 FMUL R73, R73, R73 ;  /* 0x000000494949d220 */ /* 0x008fe20000400000 */
[----:B------:R-:W-:Y:S01]  /*8310*/  FSETP.GEU.AND P5, PT, R43, -126, PT ;  /* 0xc2fc00002b00780b */ /* 0x000fe20003fae000 */
[----:B----4-:R-:W-:-:S04]  /*8320*/  FFMA R35, R71, UR39, -R61 ;  /* 0x0000002747237c23 */ /* 0x010fc8000800083d */
[----:B------:R-:W-:Y:S01]  /*8330*/  @!P2 FMUL R38, R38, 0.5 ;  /* 0x3f0000002626a820 */ /* 0x000fe20000400000 */
[----:B------:R3:W4:Y:S01]  /*8340*/  MUFU.EX2 R145, R39 ;  /* 0x0000002700917308 */ /* 0x0007220000000800 */
[----:B-----5:R-:W-:Y:S01]  /*8350*/  @!P4 FMUL R148, R148, R148 ;  /* 0x000000949494c220 */ /* 0x020fe20000400000 */
[----:B------:R-:W-:Y:S01]  /*8360*/  FSETP.GEU.AND P4, PT, R46, -126, PT ;  /* 0xc2fc00002e00780b */ /* 0x000fe20003f8e000 */
[--C-:B-1----:R-:W-:Y:S01]  /*8370*/  FFMA R42, R62, UR39, -R61.reuse ;  /* 0x000000273e2a7c23 */ /* 0x102fe2000800083d */
[----:B------:R-:W-:Y:S01]  /*8380*/  FADD R62, -R7, R10 ;  /* 0x0000000a073e7221 */ /* 0x000fe20000000100 */
[--C-:B------:R-:W-:Y:S01]  /*8390*/  FFMA R10, R114, UR39, -R61.reuse ;  /* 0x00000027720a7c23 */ /* 0x100fe2000800083d */
[--C-:B------:R-:W-:Y:S01]  /*83a0*/  FFMA R114, R134, UR39, -R61.reuse ;  /* 0x0000002786727c23 */ /* 0x100fe2000800083d */
[----:B------:R-:W-:Y:S01]  /*83b0*/  @!P5 FMUL R43, R43, 0.5 ;  /* 0x3f0000002b2bd820 */ /* 0x000fe20000400000 */
[----:B------:R1:W5:Y:S01]  /*83c0*/  MUFU.EX2 R84, R38 ;  /* 0x0000002600547308 */ /* 0x0003620000000800 */
[----:B--2---:R-:W-:Y:S01]  /*83d0*/  @!P6 FMUL R85, R85, R85 ;  /* 0x000000555555e220 */ /* 0x004fe20000400000 */
[----:B------:R-:W-:Y:S01]  /*83e0*/  FSETP.GEU.AND P6, PT, R51, -126, PT ;  /* 0xc2fc00003300780b */ /* 0x000fe20003fce000 */
[--C-:B---3--:R-:W-:Y:S01]  /*83f0*/  FFMA R39, R86, UR39, -R61.reuse ;  /* 0x0000002756277c23 */ /* 0x108fe2000800083d */
[--C-:B------:R-:W-:Y:S01]  /*8400*/  FFMA R86, R110, UR39, -R61.reuse ;  /* 0x000000276e567c23 */ /* 0x100fe2000800083d */
[--C-:B------:R-:W-:Y:S01]  /*8410*/  FFMA R110, R111, UR39, -R61.reuse ;  /* 0x000000276f6e7c23 */ /* 0x100fe2000800083d */
[--C-:B------:R-:W-:Y:S01]  /*8420*/  FFMA R111, R138, UR39, -R61.reuse ;  /* 0x000000278a6f7c23 */ /* 0x100fe2000800083d */
[----:B------:R-:W-:Y:S01]  /*8430*/  @!P4 FMUL R46, R46, 0.5 ;  /* 0x3f0000002e2ec820 */ /* 0x000fe20000400000 */
[----:B------:R2:W3:Y:S01]  /*8440*/  MUFU.EX2 R140, R43 ;  /* 0x0000002b008c7308 */ /* 0x0004e20000000800 */
[----:B----4-:R-:W-:Y:S01]  /*8450*/  @!P3 FMUL R145, R145, R145 ;  /* 0x000000919191b220 */ /* 0x010fe20000400000 */
[----:B------:R-:W-:Y:S01]  /*8460*/  FSETP.GEU.AND P3, PT, R50, -126, PT ;  /* 0xc2fc00003200780b */ /* 0x000fe20003f6e000 */
[--C-:B-1----:R-:W-:Y:S01]  /*8470*/  FFMA R38, R82, UR39, -R61.reuse ;  /* 0x0000002752267c23 */ /* 0x102fe2000800083d */
[--C-:B------:R-:W-:Y:S01]  /*8480*/  FFMA R82, R91, UR39, -R61.reuse ;  /* 0x000000275b527c23 */ /* 0x100fe2000800083d */
[--C-:B------:R-:W-:Y:S01]  /*8490*/  FFMA R91, R99, UR39, -R61.reuse ;  /* 0x00000027635b7c23 */ /* 0x100fe2000800083d */
[--C-:B------:R-:W-:Y:S01]  /*84a0*/  FFMA R99, R122, UR39, -R61.reuse ;  /* 0x000000277a637c23 */ /* 0x100fe2000800083d */
[----:B------:R-:W-:Y:S01]  /*84b0*/  @!P6 FMUL R51, R51, 0.5 ;  /* 0x3f0000003333e820 */ /* 0x000fe20000400000 */
[----:B------:R1:W4:Y:S01]  /*84c0*/  MUFU.EX2 R92, R46 ;  /* 0x0000002e005c7308 */ /* 0x0003220000000800 */
[----:B-----5:R-:W-:Y:S01]  /*84d0*/  @!P2 FMUL R84, R84, R84 ;  /* 0x000000545454a220 */ /* 0x020fe20000400000 */
[----:B------:R-:W-:Y:S01]  /*84e0*/  FSETP.GEU.AND P2, PT, R47, -126, PT ;  /* 0xc2fc00002f00780b */ /* 0x000fe20003f4e000 */
[--C-:B--2---:R-:W-:Y:S01]  /*84f0*/  FFMA R43, R94, UR39, -R61.reuse ;  /* 0x000000275e2b7c23 */ /* 0x104fe2000800083d */
[--C-:B------:R-:W-:Y:S01]  /*8500*/  FFMA R94, R118, UR39, -R61.reuse ;  /* 0x00000027765e7c23 */ /* 0x100fe2000800083d */
[--C-:B------:R-:W-:Y:S01]  /*8510*/  FFMA R122, R131, UR39, -R61.reuse ;  /* 0x00000027837a7c23 */ /* 0x100fe2000800083d */
[----:B------:R-:W-:Y:S01]  /*8520*/  FADD R138, R23, R104 ;  /* 0x00000068178a7221 */ /* 0x000fe20000000000 */
[----:B------:R-:W-:Y:S01]  /*8530*/  @!P3 FMUL R50, R50, 0.5 ;  /* 0x3f0000003232b820 */ /* 0x000fe20000400000 */
[----:B------:R-:W2:Y:S01]  /*8540*/  MUFU.EX2 R144, R51 ;  /* 0x0000003300907308 */ /* 0x000ea20000000800 */
[----:B---3--:R-:W-:Y:S01]  /*8550*/  @!P5 FMUL R140, R140, R140 ;  /* 0x0000008c8c8cd220 */ /* 0x008fe20000400000 */
[----:B------:R-:W-:Y:S01]  /*8560*/  FSETP.GEU.AND P5, PT, R54, -126, PT ;  /* 0xc2fc00003600780b */ /* 0x000fe20003fae000 */
[--C-:B-1----:R-:W-:Y:S01]  /*8570*/  FFMA R46, R98, UR39, -R61.reuse ;  /* 0x00000027622e7c23 */ /* 0x102fe2000800083d */
[----:B------:R-:W-:Y:S01]  /*8580*/  FFMA R98, R142, UR39, -R61 ;  /* 0x000000278e627c23 */ /* 0x000fe2000800083d */
[----:B------:R-:W-:-:S02]  /*8590*/  FADD R134, R25, R108 ;  /* 0x0000006c19867221 */ /* 0x000fc40000000000 */
[----:B------:R-:W-:Y:S01]  /*85a0*/  @!P2 FMUL R47, R47, 0.5 ;  /* 0x3f0000002f2fa820 */ /* 0x000fe20000400000 */
[----:B------:R1:W3:Y:S01]  /*85b0*/  MUFU.EX2 R93, R50 ;  /* 0x00000032005d7308 */ /* 0x0002e20000000800 */
[----:B----4-:R-:W-:Y:S01]  /*85c0*/  @!P4 FMUL R92, R92, R92 ;  /* 0x0000005c5c5cc220 */ /* 0x010fe20000400000 */
[----:B------:R-:W-:-:S05]  /*85d0*/  FSETP.GEU.AND P4, PT, R55, -126, PT ;  /* 0xc2fc00003700780b */ /* 0x000fca0003f8e000 */
[----:B------:R-:W-:Y:S01]  /*85e0*/  @!P5 FMUL R54, R54, 0.5 ;  /* 0x3f0000003636d820 */ /* 0x000fe20000400000 */
[----:B------:R4:W5:Y:S01]  /*85f0*/  MUFU.EX2 R141, R47 ;  /* 0x0000002f008d7308 */ /* 0x0009620000000800 */
[----:B--2---:R-:W-:Y:S01]  /*8600*/  @!P6 FMUL R144, R144, R144 ;  /* 0x000000909090e220 */ /* 0x004fe20000400000 */
[----:B------:R-:W-:Y:S01]  /*8610*/  FSETP.GEU.AND P6, PT, R42, -126, PT ;  /* 0xc2fc00002a00780b */ /* 0x000fe20003fce000 */
[--C-:B-1----:R-:W-:Y:S01]  /*8620*/  FFMA R50, R106, UR39, -R61.reuse ;  /* 0x000000276a327c23 */ /* 0x102fe2000800083d */
[--C-:B------:R-:W-:Y:S01]  /*8630*/  FFMA R106, R139, UR39, -R61.reuse ;  /* 0x000000278b6a7c23 */ /* 0x100fe2000800083d */
[----:B------:R-:W-:Y:S02]  /*8640*/  FADD R139, R11, R68 ;  /* 0x000000440b8b7221 */ /* 0x000fe40000000000 */
[----:B------:R-:W-:Y:S01]  /*8650*/  @!P4 FMUL R55, R55, 0.5 ;  /* 0x3f0000003737c820 */ /* 0x000fe20000400000 */
[----:B------:R-:W1:Y:S01]  /*8660*/  MUFU.EX2 R54, R54 ;  /* 0x0000003600367308 */ /* 0x000e620000000800 */
[----:B---3--:R-:W-:Y:S01]  /*8670*/  @!P3 FMUL R93, R93, R93 ;  /* 0x0000005d5d5db220 */ /* 0x008fe20000400000 */
[----:B------:R-:W-:Y:S01]  /*8680*/  FSETP.GEU.AND P3, PT, R58, -126, PT ;  /* 0xc2fc00003a00780b */ /* 0x000fe20003f6e000 */
[--C-:B----4-:R-:W-:Y:S01]  /*8690*/  FFMA R47, R90, UR39, -R61.reuse ;  /* 0x000000275a2f7c23 */ /* 0x110fe2000800083d */
[----:B------:R-:W-:Y:S01]  /*86a0*/  FFMA R90, R95, UR39, -R61 ;  /* 0x000000275f5a7c23 */ /* 0x000fe2000800083d */
[----:B------:R-:W-:-:S02]  /*86b0*/  FADD R95, R48, R125 ;  /* 0x0000007d305f7221 */ /* 0x000fc40000000000 */
[----:B------:R-:W-:Y:S01]  /*86c0*/  @!P6 FMUL R42, R42, 0.5 ;  /* 0x3f0000002a2ae820 */ /* 0x000fe20000400000 */
[----:B------:R2:W3:Y:S01]  /*86d0*/  MUFU.EX2 R59, R55 ;  /* 0x00000037003b7308 */ /* 0x0004e20000000800 */
[----:B-----5:R-:W-:Y:S01]  /*86e0*/  @!P2 FMUL R141, R141, R141 ;  /* 0x0000008d8d8da220 */ /* 0x020fe20000400000 */
[----:B------:R-:W-:Y:S01]  /*86f0*/  FSETP.GEU.AND P2, PT, R30, -126, PT ;  /* 0xc2fc00001e00780b */ /* 0x000fe20003f4e000 */
[----:B------:R-:W-:Y:S01]  /*8700*/  FADD R220, R220, R95 ;  /* 0x0000005fdcdc7221 */ /* 0x000fe20000000000 */
[----:B------:R-:W-:-:S03]  /*8710*/  FADD R95, R17, R88 ;  /* 0x00000058115f7221 */ /* 0x000fc60000000000 */
[----:B------:R-:W-:Y:S01]  /*8720*/  @!P3 FMUL R58, R58, 0.5 ;  /* 0x3f0000003a3ab820 */ /* 0x000fe20000400000 */
[----:B------:R-:W4:Y:S01]  /*8730*/  MUFU.EX2 R42, R42 ;  /* 0x0000002a002a7308 */ /* 0x000f220000000800 */
[----:B-1----:R-:W-:Y:S01]  /*8740*/  @!P5 FMUL R54, R54, R54 ;  /* 0x000000363636d220 */ /* 0x002fe20000400000 */
[----:B------:R-:W-:Y:S01]  /*8750*/  FSETP.GEU.AND P5, PT, R63, -126, PT ;  /* 0xc2fc00003f00780b */ /* 0x000fe20003fae000 */
[--C-:B--2---:R-:W-:Y:S01]  /*8760*/  FFMA R55, R102, UR39, -R61.reuse ;  /* 0x0000002766377c23 */ /* 0x104fe2000800083d */
[----:B------:R-:W-:Y:S01]  /*8770*/  FFMA R102, R147, UR39, -R61 ;  /* 0x0000002793667c23 */ /* 0x000fe2000800083d */
[----:B------:R-:W-:Y:S02]  /*8780*/  FADD R147, R12, R69 ;  /* 0x000000450c937221 */ /* 0x000fe40000000000 */
[----:B------:R-:W-:Y:S01]  /*8790*/  @!P2 FMUL R30, R30, 0.5 ;  /* 0x3f0000001e1ea820 */ /* 0x000fe20000400000 */
[----:B------:R-:W1:Y:S01]  /*87a0*/  MUFU.EX2 R58, R58 ;  /* 0x0000003a003a7308 */ /* 0x000e620000000800 */
[----:B---3--:R-:W-:Y:S01]  /*87b0*/  @!P4 FMUL R59, R59, R59 ;  /* 0x0000003b3b3bc220 */ /* 0x008fe20000400000 */
[----:B------:R-:W-:-:S05]  /*87c0*/  FSETP.GEU.AND P4, PT, R66, -126, PT ;  /* 0xc2fc00004200780b */ /* 0x000fca0003f8e000 */
[----:B------:R-:W-:Y:S01]  /*87d0*/  @!P5 FMUL R63, R63, 0.5 ;  /* 0x3f0000003f3fd820 */ /* 0x000fe20000400000 */
[----:B------:R-:W2:Y:S01]  /*87e0*/  MUFU.EX2 R51, R30 ;  /* 0x0000001e00337308 */ /* 0x000ea20000000800 */
[----:B----4-:R-:W-:Y:S01]  /*87f0*/  @!P6 FMUL R42, R42, R42 ;  /* 0x0000002a2a2ae220 */ /* 0x010fe20000400000 */
[----:B------:R-:W-:-:S05]  /*8800*/  FSETP.GEU.AND P6, PT, R35, -126, PT ;  /* 0xc2fc00002300780b */ /* 0x000fca0003fce000 */
[----:B------:R-:W-:Y:S01]  /*8810*/  @!P4 FMUL R66, R66, 0.5 ;  /* 0x3f0000004242c820 */ /* 0x000fe20000400000 */
[----:B------:R3:W4:Y:S01]  /*8820*/  MUFU.EX2 R67, R63 ;  /* 0x0000003f00437308 */ /* 0x0007220000000800 */
[----:B-1----:R-:W-:Y:S01]  /*8830*/  @!P3 FMUL R58, R58, R58 ;  /* 0x0000003a3a3ab220 */ /* 0x002fe20000400000 */
[----:B------:R-:W-:-:S05]  /*8840*/  FSETP.GEU.AND P3, PT, R31, -126, PT ;  /* 0xc2fc00001f00780b */ /* 0x000fca0003f6e000 */
[----:B------:R-:W-:Y:S01]  /*8850*/  @!P6 FMUL R35, R35, 0.5 ;  /* 0x3f0000002323e820 */ /* 0x000fe20000400000 */
[----:B------:R-:W1:Y:S01]  /*8860*/  MUFU.EX2 R30, R66 ;  /* 0x00000042001e7308 */ /* 0x000e620000000800 */
[----:B--2---:R-:W-:Y:S01]  /*8870*/  @!P2 FMUL R51, R51, R51 ;  /* 0x000000333333a220 */ /* 0x004fe20000400000 */
[----:B------:R-:W-:Y:S01]  /*8880*/  FSETP.GEU.AND P2, PT, R34, -126, PT ;  /* 0xc2fc00002200780b */ /* 0x000fe20003f4e000 */
[--C-:B---3--:R-:W-:Y:S01]  /*8890*/  FFMA R63, R103, UR39, -R61.reuse ;  /* 0x00000027673f7c23 */ /* 0x108fe2000800083d */
[----:B------:R-:W-:Y:S01]  /*88a0*/  FFMA R103, R143, UR39, -R61 ;  /* 0x000000278f677c23 */ /* 0x000fe2000800083d */
[----:B------:R-:W-:Y:S02]  /*88b0*/  FADD R143, R64, R137 ;  /* 0x00000089408f7221 */ /* 0x000fe40000000000 */
[----:B------:R-:W-:Y:S01]  /*88c0*/  @!P3 FMUL R31, R31, 0.5 ;  /* 0x3f0000001f1fb820 */ /* 0x000fe20000400000 */
[----:B------:R-:W2:Y:S01]  /*88d0*/  MUFU.EX2 R66, R35 ;  /* 0x0000002300427308 */ /* 0x000ea20000000800 */
[----:B----4-:R-:W-:Y:S01]  /*88e0*/  @!P5 FMUL R67, R67, R67 ;  /* 0x000000434343d220 */ /* 0x010fe20000400000 */
[----:B------:R-:W-:-:S05]  /*88f0*/  FSETP.GEU.AND P5, PT, R74, -126, PT ;  /* 0xc2fc00004a00780b */ /* 0x000fca0003fae000 */
[----:B------:R-:W-:Y:S01]  /*8900*/  @!P2 FMUL R34, R34, 0.5 ;  /* 0x3f0000002222a820 */ /* 0x000fe20000400000 */
[----:B------:R-:W3:Y:S01]  /*8910*/  MUFU.EX2 R31, R31 ;  /* 0x0000001f001f7308 */ /* 0x000ee20000000800 */
[----:B-1----:R-:W-:Y:S01]  /*8920*/  @!P4 FMUL R30, R30, R30 ;  /* 0x0000001e1e1ec220 */ /* 0x002fe20000400000 */
[----:B------:R-:W-:-:S05]  /*8930*/  FSETP.GEU.AND P4, PT, R75, -126, PT ;  /* 0xc2fc00004b00780b */ /* 0x000fca0003f8e000 */
[----:B------:R-:W-:Y:S01]  /*8940*/  @!P5 FMUL R74, R74, 0.5 ;  /* 0x3f0000004a4ad820 */ /* 0x000fe20000400000 */
[----:B------:R-:W1:Y:S01]  /*8950*/  MUFU.EX2 R71, R34 ;  /* 0x0000002200477308 */ /* 0x000e620000000800 */
[----:B--2---:R-:W-:Y:S01]  /*8960*/  @!P6 FMUL R66, R66, R66 ;  /* 0x000000424242e220 */ /* 0x004fe20000400000 */
[----:B------:R-:W-:-:S05]  /*8970*/  FSETP.GEU.AND P6, PT, R38, -126, PT ;  /* 0xc2fc00002600780b */ /* 0x000fca0003fce000 */
        /* <DEDUP_REMOVED lines=15> */
[--C-:B------:R-:W-:Y:S01]  /*8a70*/  FFMA R123, R126, UR39, -R61.reuse ;  /* 0x000000277e7b7c23 */ /* 0x100fe2000800083d */
[----:B------:R-:W-:Y:S02]  /*8a80*/  FFMA R126, R127, UR39, -R61 ;  /* 0x000000277f7e7c23 */ /* 0x000fe4000800083d */
[----:B------:R-:W-:Y:S01]  /*8a90*/  @!P2 FMUL R78, R78, 0.5 ;  /* 0x3f0000004e4ea820 */ /* 0x000fe20000400000 */
[----:B------:R-:W2:Y:S01]  /*8aa0*/  MUFU.EX2 R70, R70 ;  /* 0x0000004600467308 */ /* 0x000ea20000000800 */
[----:B-----5:R-:W-:Y:S01]  /*8ab0*/  @!P4 FMUL R79, R79, R79 ;  /* 0x0000004f4f4fc220 */ /* 0x020fe20000400000 */
[----:B------:R-:W-:-:S05]  /*8ac0*/  FSETP.GEU.AND P4, PT, R39, -126, PT ;  /* 0xc2fc00002700780b */ /* 0x000fca0003f8e000 */
[----:B------:R-:W-:Y:S01]  /*8ad0*/  @!P5 FMUL R83, R83, 0.5 ;  /* 0x3f0000005353d820 */ /* 0x000fe20000400000 */
[----:B------:R3:W4:Y:S01]  /*8ae0*/  MUFU.EX2 R35, R78 ;  /* 0x0000004e00237308 */ /* 0x0007220000000800 */
[----:B-1----:R-:W-:Y:S01]  /*8af0*/  @!P6 FMUL R38, R38, R38 ;  /* 0x000000262626e220 */ /* 0x002fe20000400000 */
[----:B------:R-:W-:-:S05]  /*8b00*/  FSETP.GEU.AND P6, PT, R82, -126, PT ;  /* 0xc2fc00005200780b */ /* 0x000fca0003fce000 */
[----:B------:R-:W-:Y:S01]  /*8b10*/  @!P4 FMUL R39, R39, 0.5 ;  /* 0x3f0000002727c820 */ /* 0x000fe20000400000 */
[----:B------:R-:W1:Y:S01]  /*8b20*/  MUFU.EX2 R83, R83 ;  /* 0x0000005300537308 */ /* 0x000e620000000800 */
[--C-:B---3--:R-:W-:Y:S01]  /*8b30*/  FFMA R78, R87, UR39, -R61.reuse ;  /* 0x00000027574e7c23 */ /* 0x108fe2000800083d */
[----:B--2---:R-:W-:Y:S01]  /*8b40*/  @!P3 FMUL R70, R70, R70 ;  /* 0x000000464646b220 */ /* 0x004fe20000400000 */
[----:B------:R-:W-:Y:S01]  /*8b50*/  FSETP.GEU.AND P3, PT, R47, -126, PT ;  /* 0xc2fc00002f00780b */ /* 0x000fe20003f6e000 */
[--C-:B------:R-:W-:Y:S01]  /*8b60*/  FFMA R87, R115, UR39, -R61.reuse ;  /* 0x0000002773577c23 */ /* 0x100fe2000800083d */
[----:B------:R-:W-:Y:S02]  /*8b70*/  FFMA R115, R135, UR39, -R61 ;  /* 0x0000002787737c23 */ /* 0x000fe4000800083d */
[----:B------:R-:W-:Y:S01]  /*8b80*/  @!P6 FMUL R82, R82, 0.5 ;  /* 0x3f0000005252e820 */ /* 0x000fe20000400000 */
[----:B------:R-:W2:Y:S01]  /*8b90*/  MUFU.EX2 R39, R39 ;  /* 0x0000002700277308 */ /* 0x000ea20000000800 */
[----:B----4-:R-:W-:Y:S01]  /*8ba0*/  @!P2 FMUL R35, R35, R35 ;  /* 0x000000232323a220 */ /* 0x010fe20000400000 */
[----:B------:R-:W-:-:S06]  /*8bb0*/  FSETP.GEU.AND P2, PT, R78, -126, PT ;  /* 0xc2fc00004e00780b */ /* 0x000fcc0003f4e000 */
[----:B------:R-:W-:Y:S01]  /*8bc0*/  @!P3 FMUL R47, R47, 0.5 ;  /* 0x3f0000002f2fb820 */ /* 0x000fe20000400000 */
[----:B------:R-:W3:Y:S01]  /*8bd0*/  MUFU.EX2 R82, R82 ;  /* 0x0000005200527308 */ /* 0x000ee20000000800 */
[----:B-1----:R-:W-:Y:S01]  /*8be0*/  @!P5 FMUL R83, R83, R83 ;  /* 0x000000535353d220 */ /* 0x002fe20000400000 */
[----:B------:R-:W-:-:S04]  /*8bf0*/  FSETP.GEU.AND P5, PT, R43, -126, PT ;  /* 0xc2fc00002b00780b */ /* 0x000fc80003fae000 */
[----:B------:R-:W-:Y:S02]  /*8c00*/  @!P2 FMUL R78, R78, 0.5 ;  /* 0x3f0000004e4ea820 */ /* 0x000fe40000400000 */
[----:B------:R-:W1:Y:S01]  /*8c10*/  MUFU.EX2 R47, R47 ;  /* 0x0000002f002f7308 */ /* 0x000e620000000800 */
[----:B--2---:R-:W-:Y:S01]  /*8c20*/  @!P4 FMUL R39, R39, R39 ;  /* 0x000000272727c220 */ /* 0x004fe20000400000 */
[----:B------:R-:W-:-:S05]  /*8c30*/  FSETP.GEU.AND P4, PT, R90, -126, PT ;  /* 0xc2fc00005a00780b */ /* 0x000fca0003f8e000 */
[----:B------:R-:W-:Y:S01]  /*8c40*/  @!P5 FMUL R43, R43, 0.5 ;  /* 0x3f0000002b2bd820 */ /* 0x000fe20000400000 */
[----:B------:R-:W2:Y:S01]  /*8c50*/  MUFU.EX2 R78, R78 ;  /* 0x0000004e004e7308 */ /* 0x000ea20000000800 */
[----:B---3--:R-:W-:Y:S01]  /*8c60*/  @!P6 FMUL R82, R82, R82 ;  /* 0x000000525252e220 */ /* 0x008fe20000400000 */
        /* <DEDUP_REMOVED lines=26> */
[----:B------:R3:W4:Y:S01]  /*8e10*/  MUFU.EX2 R7, R107 ;  /* 0x0000006b00077308 */ /* 0x0007220000000800 */
[----:B-1----:R-:W-:Y:S01]  /*8e20*/  @!P2 FMUL R46, R46, R46 ;  /* 0x0000002e2e2ea220 */ /* 0x002fe20000400000 */
[----:B------:R-:W-:-:S05]  /*8e30*/  FSETP.GEU.AND P2, PT, R86, -126, PT ;  /* 0xc2fc00005600780b */ /* 0x000fca0003f4e000 */
[----:B------:R-:W-:Y:S01]  /*8e40*/  @!P3 FMUL R110, R110, 0.5 ;  /* 0x3f0000006e6eb820 */ /* 0x000fe20000400000 */
[----:B------:R1:W5:Y:S01]  /*8e50*/  MUFU.EX2 R118, R10 ;  /* 0x0000000a00767308 */ /* 0x0003620000000800 */
[----:B--2---:R-:W-:Y:S01]  /*8e60*/  @!P5 FMUL R50, R50, R50 ;  /* 0x000000323232d220 */ /* 0x004fe20000400000 */
[----:B------:R-:W-:Y:S01]  /*8e70*/  FSETP.GEU.AND P5, PT, R87, -126, PT ;  /* 0xc2fc00005700780b */ /* 0x000fe20003fae000 */
[----:B---3--:R-:W-:Y:S01]  /*8e80*/  FFMA R107, R146, UR39, -R61 ;  /* 0x00000027926b7c23 */ /* 0x008fe2000800083d */
[----:B------:R-:W-:Y:S01]  /*8e90*/  FADD R146, R14, R65 ;  /* 0x000000410e927221 */ /* 0x000fe20000000000 */
[----:B------:R-:W-:Y:S01]  /*8ea0*/  FADD R142, R85, R50 ;  /* 0x00000032558e7221 */ /* 0x000fe20000000000 */
[----:B------:R-:W-:Y:S01]  /*8eb0*/  F2FP.BF16.F32.PACK_AB R85, R140, R85 ;  /* 0x000000558c55723e */ /* 0x000fe200000010ff */
[----:B------:R-:W-:Y:S01]  /*8ec0*/  @!P2 FMUL R86, R86, 0.5 ;  /* 0x3f0000005656a820 */ /* 0x000fe20000400000 */
[----:B------:R-:W2:Y:S01]  /*8ed0*/  MUFU.EX2 R110, R110 ;  /* 0x0000006e006e7308 */ /* 0x000ea20000000800 */
[----:B----4-:R-:W-:Y:S01]  /*8ee0*/  @!P4 FMUL R7, R7, R7 ;  /* 0x000000070707c220 */ /* 0x010fe20000400000 */
[----:B------:R-:W-:Y:S01]  /*8ef0*/  FSETP.GEU.AND P4, PT, R94, -126, PT ;  /* 0xc2fc00005e00780b */ /* 0x000fe20003f8e000 */
[----:B-1----:R-:W-:Y:S01]  /*8f00*/  FFMA R10, R150, UR39, -R61 ;  /* 0x00000027960a7c23 */ /* 0x002fe2000800083d */
[----:B------:R-:W-:Y:S01]  /*8f10*/  FADD R150, R22, R97 ;  /* 0x0000006116967221 */ /* 0x000fe20000000000 */
[----:B------:R-:W-:Y:S01]  /*8f20*/  FFMA R61, R151, UR39, -R61 ;  /* 0x00000027973d7c23 */ /* 0x000fe2000800083d */
[----:B------:R-:W-:Y:S01]  /*8f30*/  FADD R151, R19, R96 ;  /* 0x0000006013977221 */ /* 0x000fe20000000000 */
[----:B------:R-:W-:Y:S01]  /*8f40*/  @!P5 FMUL R87, R87, 0.5 ;  /* 0x3f0000005757d820 */ /* 0x000fe20000400000 */
[----:B------:R1:W3:Y:S01]  /*8f50*/  MUFU.EX2 R9, R86 ;  /* 0x0000005600097308 */ /* 0x0002e20000000800 */
[----:B-----5:R-:W-:Y:S01]  /*8f60*/  @!P6 FMUL R118, R118, R118 ;  /* 0x000000767676e220 */ /* 0x020fe20000400000 */
[----:B------:R-:W-:-:S03]  /*8f70*/  FSETP.GEU.AND P6, PT, R123, -126, PT ;  /* 0xc2fc00007b00780b */ /* 0x000fc60003fce000 */
[----:B------:R-:W-:Y:S01]  /*8f80*/  FADD R224, R93, R118 ;  /* 0x000000765de07221 */ /* 0x000fe20000000000 */
[----:B------:R-:W-:Y:S01]  /*8f90*/  F2FP.BF16.F32.PACK_AB R93, R144, R93 ;  /* 0x0000005d905d723e */ /* 0x000fe200000010ff */
[----:B------:R-:W-:Y:S01]  /*8fa0*/  @!P4 FMUL R94, R94, 0.5 ;  /* 0x3f0000005e5ec820 */ /* 0x000fe20000400000 */
[----:B------:R4:W5:Y:S01]  /*8fb0*/  MUFU.EX2 R131, R87 ;  /* 0x0000005700837308 */ /* 0x0009620000000800 */
[----:B--2---:R-:W-:Y:S01]  /*8fc0*/  @!P3 FMUL R110, R110, R110 ;  /* 0x0000006e6e6eb220 */ /* 0x004fe20000400000 */
[----:B------:R-:W-:Y:S01]  /*8fd0*/  FSETP.GEU.AND P3, PT, R75, -126, PT ;  /* 0xc2fc00004b00780b */ /* 0x000fe20003f6e000 */
[----:B-1----:R-:W-:-:S04]  /*8fe0*/  FADD R86, R29, R112 ;  /* 0x000000701d567221 */ /* 0x002fc80000000000 */
[----:B------:R-:W-:Y:S01]  /*8ff0*/  @!P6 FMUL R123, R123, 0.5 ;  /* 0x3f0000007b7be820 */ /* 0x000fe20000400000 */
[----:B------:R1:W2:Y:S01]  /*9000*/  MUFU.EX2 R135, R94 ;  /* 0x0000005e00877308 */ /* 0x0002a20000000800 */
[----:B---3--:R-:W-:Y:S01]  /*9010*/  @!P2 FMUL R9, R9, R9 ;  /* 0x000000090909a220 */ /* 0x008fe20000400000 */
[----:B------:R-:W-:Y:S01]  /*9020*/  FSETP.GEU.AND P2, PT, R99, -126, PT ;  /* 0xc2fc00006300780b */ /* 0x000fe20003f4e000 */
[----:B----4-:R-:W-:Y:S01]  /*9030*/  FADD R87, R32, R109 ;  /* 0x0000006d20577221 */ /* 0x010fe20000000000 */
[----:B------:R-:W-:Y:S01]  /*9040*/  FADD R139, R139, R86 ;  /* 0x000000568b8b7221 */ /* 0x000fe20000000000 */
[----:B------:R-:W-:Y:S02]  /*9050*/  FADD R86, R36, R113 ;  /* 0x0000007124567221 */ /* 0x000fe40000000000 */
[----:B------:R-:W-:Y:S01]  /*9060*/  @!P3 FMUL R75, R75, 0.5 ;  /* 0x3f0000004b4bb820 */ /* 0x000fe20000400000 */
[----:B------:R-:W3:Y:S01]  /*9070*/  MUFU.EX2 R123, R123 ;  /* 0x0000007b007b7308 */ /* 0x000ee20000000800 */
[----:B-----5:R-:W-:Y:S01]  /*9080*/  @!P5 FMUL R131, R131, R131 ;  /* 0x000000838383d220 */ /* 0x020fe20000400000 */
[----:B------:R-:W-:Y:S01]  /*9090*/  FSETP.GEU.AND P5, PT, R126, -126, PT ;  /* 0xc2fc00007e00780b */ /* 0x000fe20003fae000 */
[----:B------:R-:W-:Y:S01]  /*90a0*/  FADD R146, R146, R87 ;  /* 0x0000005792927221 */ /* 0x000fe20000000000 */
[----:B------:R-:W-:Y:S01]  /*90b0*/  FADD R87, R52, R129 ;  /* 0x0000008134577221 */ /* 0x000fe20000000000 */
[----:B------:R-:W-:Y:S01]  /*90c0*/  FADD R147, R147, R86 ;  /* 0x0000005693937221 */ /* 0x000fe20000000000 */
[----:B-1----:R-:W-:Y:S01]  /*90d0*/  FADD R94, R45, R128 ;  /* 0x000000802d5e7221 */ /* 0x002fe20000000000 */
[----:B------:R-:W-:Y:S01]  /*90e0*/  @!P2 FMUL R99, R99, 0.5 ;  /* 0x3f0000006363a820 */ /* 0x000fe20000400000 */
[----:B------:R1:W4:Y:S01]  /*90f0*/  MUFU.EX2 R127, R75 ;  /* 0x0000004b007f7308 */ /* 0x0003220000000800 */
[----:B--2---:R-:W-:Y:S01]  /*9100*/  @!P4 FMUL R135, R135, R135 ;  /* 0x000000878787c220 */ /* 0x004fe20000400000 */
[----:B------:R-:W-:Y:S01]  /*9110*/  FSETP.GEU.AND P4, PT, R111, -126, PT ;  /* 0xc2fc00006f00780b */ /* 0x000fe20003f8e000 */
[----:B------:R-:W-:Y:S01]  /*9120*/  FADD R150, R150, R87 ;  /* 0x0000005796967221 */ /* 0x000fe20000000000 */
[----:B------:R-:W-:Y:S01]  /*9130*/  FADD R87, R33, R116 ;  /* 0x0000007421577221 */ /* 0x000fe20000000000 */
[----:B------:R-:W-:Y:S01]  /*9140*/  FADD R86, R49, R132 ;  /* 0x0000008431567221 */ /* 0x000fe20000000000 */
[----:B------:R-:W-:Y:S01]  /*9150*/  FADD R151, R151, R94 ;  /* 0x0000005e97977221 */ /* 0x000fe20000000000 */
[----:B------:R-:W-:Y:S01]  /*9160*/  @!P5 FMUL R126, R126, 0.5 ;  /* 0x3f0000007e7ed820 */ /* 0x000fe20000400000 */
[----:B------:R2:W5:Y:S01]  /*9170*/  MUFU.EX2 R130, R99 ;  /* 0x0000006300827308 */ /* 0x0005620000000800 */
[----:B---3--:R-:W-:Y:S01]  /*9180*/  @!P6 FMUL R123, R123, R123 ;  /* 0x0000007b7b7be220 */ /* 0x008fe20000400000 */
[----:B------:R-:W-:Y:S01]  /*9190*/  FSETP.GEU.AND P6, PT, R119, -126, PT ;  /* 0xc2fc00007700780b */ /* 0x000fe20003fce000 */
[----:B------:R-:W-:Y:S01]  /*91a0*/  FADD R216, R216, R87 ;  /* 0x00000057d8d87221 */ /* 0x000fe20000000000 */
[----:B------:R-:W-:Y:S01]  /*91b0*/  FADD R217, R217, R86 ;  /* 0x00000056d9d97221 */ /* 0x000fe20000000000 */
[----:B-1----:R-:W-:Y:S01]  /*91c0*/  FADD R75, R37, R120 ;  /* 0x00000078254b7221 */ /* 0x002fe20000000000 */
[----:B------:R-:W-:Y:S01]  /*91d0*/  FADD R94, R53, R136 ;  /* 0x00000088355e7221 */ /* 0x000fe20000000000 */
[----:B------:R-:W-:Y:S01]  /*91e0*/  @!P4 FMUL R111, R111, 0.5 ;  /* 0x3f0000006f6fc820 */ /* 0x000fe20000400000 */
[----:B------:R-:W1:Y:S01]  /*91f0*/  MUFU.EX2 R126, R126 ;  /* 0x0000007e007e7308 */ /* 0x000e620000000800 */
[----:B----4-:R-:W-:Y:S01]  /*9200*/  @!P3 FMUL R127, R127, R127 ;  /* 0x0000007f7f7fb220 */ /* 0x010fe20000400000 */
[----:B------:R-:W-:Y:S01]  /*9210*/  FSETP.GEU.AND P3, PT, R98, -126, PT ;  /* 0xc2fc00006200780b */ /* 0x000fe20003f6e000 */
[----:B--2---:R-:W-:Y:S01]  /*9220*/  FADD R99, R16, R77 ;  /* 0x0000004d10637221 */ /* 0x004fe20000000000 */
[----:B------:R-:W-:Y:S01]  /*9230*/  FADD R86, R40, R117 ;  /* 0x0000007528567221 */ /* 0x000fe20000000000 */
[----:B------:R-:W-:Y:S01]  /*9240*/  FADD R87, R56, R133 ;  /* 0x0000008538577221 */ /* 0x000fe20000000000 */
[----:B------:R-:W-:Y:S01]  /*9250*/  FADD R218, R218, R75 ;  /* 0x0000004bdada7221 */ /* 0x000fe20000000000 */
[----:B------:R-:W-:Y:S01]  /*9260*/  @!P6 FMUL R119, R119, 0.5 ;  /* 0x3f0000007777e820 */ /* 0x000fe20000400000 */
[----:B------:R-:W2:Y:S01]  /*9270*/  MUFU.EX2 R111, R111 ;  /* 0x0000006f006f7308 */ /* 0x000ea20000000800 */
[----:B-----5:R-:W-:Y:S01]  /*9280*/  @!P2 FMUL R130, R130, R130 ;  /* 0x000000828282a220 */ /* 0x020fe20000400000 */
[----:B------:R-:W-:Y:S01]  /*9290*/  FSETP.GEU.AND P2, PT, R106, -126, PT ;  /* 0xc2fc00006a00780b */ /* 0x000fe20003f4e000 */
[----:B------:R-:W-:Y:S01]  /*92a0*/  FADD R219, R219, R94 ;  /* 0x0000005edbdb7221 */ /* 0x000fe20000000000 */
[----:B------:R-:W-:Y:S01]  /*92b0*/  FADD R99, R99, R86 ;  /* 0x0000005663637221 */ /* 0x000fe20000000000 */
[----:B------:R-:W-:Y:S01]  /*92c0*/  FADD R138, R138, R87 ;  /* 0x000000578a8a7221 */ /* 0x000fe20000000000 */
[----:B------:R-:W-:Y:S01]  /*92d0*/  FADD R75, R18, R81 ;  /* 0x00000051124b7221 */ /* 0x000fe20000000000 */
[----:B------:R-:W-:Y:S01]  /*92e0*/  @!P3 FMUL R98, R98, 0.5 ;  /* 0x3f0000006262b820 */ /* 0x000fe20000400000 */
[----:B------:R-:W3:Y:S01]  /*92f0*/  MUFU.EX2 R119, R119 ;  /* 0x0000007700777308 */ /* 0x000ee20000000800 */
        /* <DEDUP_REMOVED lines=8> */
[----:B--2---:R-:W-:Y:S01]  /*9380*/  @!P4 FMUL R111, R111, R111 ;  /* 0x0000006f6f6fc220 */ /* 0x004fe20000400000 */
[----:B------:R-:W-:Y:S01]  /*9390*/  FSETP.GEU.AND P4, PT, R103, -126, PT ;  /* 0xc2fc00006700780b */ /* 0x000fe20003f8e000 */
[----:B------:R-:W-:Y:S01]  /*93a0*/  FADD R75, R75, R86 ;  /* 0x000000564b4b7221 */ /* 0x000fe20000000000 */
[----:B------:R-:W-:Y:S01]  /*93b0*/  FADD R134, R134, R87 ;  /* 0x0000005786867221 */ /* 0x000fe20000000000 */
[----:B------:R-:W-:Y:S01]  /*93c0*/  FADD R95, R95, R94 ;  /* 0x0000005e5f5f7221 */ /* 0x000fe20000000000 */
[----:B------:R-:W-:Y:S01]  /*93d0*/  FADD R86, R28, R105 ;  /* 0x000000691c567221 */ /* 0x000fe20000000000 */
[----:B------:R-:W-:Y:S01]  /*93e0*/  @!P5 FMUL R122, R122, 0.5 ;  /* 0x3f0000007a7ad820 */ /* 0x000fe20000400000 */
[----:B------:R-:W2:Y:S01]  /*93f0*/  MUFU.EX2 R106, R106 ;  /* 0x0000006a006a7308 */ /* 0x000ea20000000800 */
        /* <DEDUP_REMOVED lines=24> */
[----:B------:R-:W-:Y:S01]  /*9580*/  FADD R143, R143, R220 ;  /* 0x000000dc8f8f7221 */ /* 0x000fe20000000000 */
[----:B------:R-:W-:Y:S01]  /*9590*/  FADD R220, R35, R98 ;  /* 0x0000006223dc7221 */ /* 0x000fe20000000000 */
[----:B---3--:R-:W-:Y:S01]  /*95a0*/  @!P5 FMUL R122, R122, R122 ;  /* 0x0000007a7a7ad220 */ /* 0x008fe20000400000 */
[----:B------:R-:W-:Y:S01]  /*95b0*/  FADD R216, R216, R217 ;  /* 0x000000d9d8d87221 */ /* 0x000fe20000000000 */
[----:B------:R-:W-:Y:S01]  /*95c0*/  FSETP.GEU.AND P5, PT, R10, -126, PT ;  /* 0xc2fc00000a00780b */ /* 0x000fe20003fae000 */
        /* <DEDUP_REMOVED lines=9> */
[----:B------:R-:W-:Y:S01]  /*9660*/  FADD R150, R72, R43 ;  /* 0x0000002b48967221 */ /* 0x000fe20000000000 */
[----:B------:R-:W1:Y:S01]  /*9670*/  MUFU.EX2 R114, R114 ;  /* 0x0000007200727308 */ /* 0x000e620000000800 */
[----:B------:R-:W-:Y:S01]  /*9680*/  FADD R221, R42, R123 ;  /* 0x0000007b2add7221 */ /* 0x000fe20000000000 */
[----:B------:R-:W-:Y:S01]  /*9690*/  FADD R220, R220, R217 ;  /* 0x000000d9dcdc7221 */ /* 0x000fe20000000000 */
[----:B------:R-:W-:Y:S01]  /*96a0*/  FADD R217, R99, R138 ;  /* 0x0000008a63d97221 */ /* 0x000fe20000000000 */
[----:B--2---:R-:W-:Y:S01]  /*96b0*/  @!P6 FMUL R102, R102, R102 ;  /* 0x000000666666e220 */ /* 0x004fe20000400000 */
[----:B------:R-:W-:Y:S01]  /*96c0*/  FADD R150, R150, R221 ;  /* 0x000000dd96967221 */ /* 0x000fe20000000000 */
[----:B------:R-:W-:Y:S01]  /*96d0*/  FADD R138, R30, R119 ;  /* 0x000000771e8a7221 */ /* 0x000fe20000000000 */
[----:B------:R-:W-:Y:S01]  /*96e0*/  FSETP.GEU.AND P6, PT, R61, -126, PT ;  /* 0xc2fc00003d00780b */ /* 0x000fe20003fce000 */
[----:B------:R-:W-:Y:S01]  /*96f0*/  FADD R221, R73, R46 ;  /* 0x0000002e49dd7221 */ /* 0x000fe20000000000 */
[----:B---3--:R-:W-:Y:S01]  /*9700*/  @!P3 FMUL R107, R107, R107 ;  /* 0x0000006b6b6bb220 */ /* 0x008fe20000400000 */
[----:B------:R-:W-:Y:S01]  /*9710*/  FSETP.GEU.AND P3, PT, R74, -126, PT ;  /* 0xc2fc00004a00780b */ /* 0x000fe20003f6e000 */
[----:B------:R-:W-:Y:S01]  /*9720*/  @!P4 FMUL R63, R63, 0.5 ;  /* 0x3f0000003f3fc820 */ /* 0x000fe20000400000 */
[----:B------:R-:W-:Y:S01]  /*9730*/  FADD R218, R218, R219 ;  /* 0x000000dbdada7221 */ /* 0x000fe20000000000 */
[----:B------:R-:W-:Y:S01]  /*9740*/  FADD R219, R149, R90 ;  /* 0x0000005a95db7221 */ /* 0x000fe20000000000 */
[----:B------:R-:W-:Y:S01]  /*9750*/  FADD R222, R67, R126 ;  /* 0x0000007e43de7221 */ /* 0x000fe20000000000 */
[----:B------:R-:W-:Y:S01]  /*9760*/  FADD R221, R221, R138 ;  /* 0x0000008adddd7221 */ /* 0x000fe20000000000 */
[----:B------:R-:W-:Y:S01]  /*9770*/  @!P5 FMUL R10, R10, 0.5 ;  /* 0x3f0000000a0ad820 */ /* 0x000fe20000400000 */
[----:B-1----:R-:W-:Y:S01]  /*9780*/  @!P2 FMUL R114, R114, R114 ;  /* 0x000000727272a220 */ /* 0x002fe20000400000 */
[----:B------:R-:W-:Y:S01]  /*9790*/  FSETP.GEU.AND P2, PT, R115, -126, PT ;  /* 0xc2fc00007300780b */ /* 0x000fe20003f4e000 */
[----:B------:R1:W2:Y:S01]  /*97a0*/  MUFU.EX2 R138, R63 ;  /* 0x0000003f008a7308 */ /* 0x0002a20000000800 */
[----:B------:R-:W-:Y:S01]  /*97b0*/  FADD R95, R95, R86 ;  /* 0x000000565f5f7221 */ /* 0x000fe20000000000 */
[----:B------:R-:W-:Y:S01]  /*97c0*/  FADD R86, R71, R122 ;  /* 0x0000007a47567221 */ /* 0x000fe20000000000 */
[----:B------:R-:W-:Y:S01]  /*97d0*/  FADD R219, R219, R222 ;  /* 0x000000dedbdb7221 */ /* 0x000fe20000000000 */
[----:B------:R-:W-:Y:S01]  /*97e0*/  FADD R222, R75, R134 ;  /* 0x000000864bde7221 */ /* 0x000fe20000000000 */
[----:B------:R-:W-:Y:S01]  /*97f0*/  FADD R75, R38, R107 ;  /* 0x0000006b264b7221 */ /* 0x000fe20000000000 */
[----:B------:R-:W-:Y:S01]  /*9800*/  FADD R99, R83, R102 ;  /* 0x0000006653637221 */ /* 0x000fe20000000000 */
[----:B------:R-:W-:Y:S01]  /*9810*/  @!P3 FMUL R74, R74, 0.5 ;  /* 0x3f0000004a4ab820 */ /* 0x000fe20000400000 */
[----:B------:R-:W3:Y:S01]  /*9820*/  MUFU.EX2 R10, R10 ;  /* 0x0000000a000a7308 */ /* 0x000ee20000000800 */
[----:B-1----:R-:W-:Y:S01]  /*9830*/  FADD R63, R148, R91 ;  /* 0x0000005b943f7221 */ /* 0x002fe20000000000 */
[----:B------:R-:W-:Y:S01]  /*9840*/  @!P6 FMUL R61, R61, 0.5 ;  /* 0x3f0000003d3de820 */ /* 0x000fe20000400000 */
[----:B------:R-:W-:Y:S01]  /*9850*/  FADD R224, R224, R75 ;  /* 0x0000004be0e07221 */ /* 0x000fe20000000000 */
[----:B------:R-:W-:Y:S01]  /*9860*/  @!P2 FMUL R115, R115, 0.5 ;  /* 0x3f0000007373a820 */ /* 0x000fe20000400000 */
[----:B------:R-:W-:Y:S01]  /*9870*/  FADD R63, R63, R86 ;  /* 0x000000563f3f7221 */ /* 0x000fe20000000000 */
[----:B------:R-:W-:Y:S01]  /*9880*/  FADD R86, R144, R131 ;  /* 0x0000008390567221 */ /* 0x000fe20000000000 */
[----:B------:R-:W-:Y:S01]  /*9890*/  FMUL R75, R62, UR39 ;  /* 0x000000273e4b7c20 */ /* 0x000fe20008400000 */
[----:B------:R1:W4:Y:S01]  /*98a0*/  MUFU.EX2 R134, R74 ;  /* 0x0000004a00867308 */ /* 0x0003220000000800 */
[----:B--2---:R-:W-:Y:S01]  /*98b0*/  @!P4 FMUL R138, R138, R138 ;  /* 0x0000008a8a8ac220 */ /* 0x004fe20000400000 */
[----:B------:R-:W-:Y:S01]  /*98c0*/  FADD R62, R86, R99 ;  /* 0x00000063563e7221 */ /* 0x000fe20000000000 */
[----:B------:R-:W-:Y:S01]  /*98d0*/  FSETP.GEU.AND P4, PT, R60, -126, PT ;  /* 0xc2fc00003c00780b */ /* 0x000fe20003f8e000 */
[----:B------:R-:W-:Y:S01]  /*98e0*/  FADD R94, R94, R143 ;  /* 0x0000008f5e5e7221 */ /* 0x000fe20000000000 */
[----:B------:R-:W-:Y:S01]  /*98f0*/  FADD R150, R150, R151 ;  /* 0x0000009796967221 */ /* 0x000fe20000000000 */
[----:B------:R-:W-:Y:S01]  /*9900*/  FADD R143, R31, R114 ;  /* 0x000000721f8f7221 */ /* 0x000fe20000000000 */
[----:B------:R-:W-:Y:S01]  /*9910*/  FADD R86, R54, R135 ;  /* 0x0000008736567221 */ /* 0x000fe20000000000 */
[----:B------:R-:W2:Y:S01]  /*9920*/  MUFU.EX2 R115, R115 ;  /* 0x0000007300737308 */ /* 0x000ea20000000800 */
[----:B---3--:R-:W-:Y:S01]  /*9930*/  @!P5 FMUL R10, R10, R10 ;  /* 0x0000000a0a0ad220 */ /* 0x008fe20000400000 */
[----:B------:R-:W-:Y:S01]  /*9940*/  FSETP.GEU.AND P5, PT, R75, -126, PT ;  /* 0xc2fc00004b00780b */ /* 0x000fe20003fae000 */
[----:B-1----:R-:W-:Y:S01]  /*9950*/  FADD R74, R84, R55 ;  /* 0x00000037544a7221 */ /* 0x002fe20000000000 */
[----:B------:R-:W-:Y:S01]  /*9960*/  FADD R87, R87, R142 ;  /* 0x0000008e57577221 */ /* 0x000fe20000000000 */
[----:B------:R-:W-:Y:S01]  /*9970*/  FADD R151, R39, R10 ;  /* 0x0000000a27977221 */ /* 0x000fe20000000000 */
[----:B------:R-:W-:Y:S01]  /*9980*/  FADD R63, R63, R62 ;  /* 0x0000003e3f3f7221 */ /* 0x000fe20000000000 */
[----:B------:R-:W-:Y:S01]  /*9990*/  FADD R142, R74, R143 ;  /* 0x0000008f4a8e7221 */ /* 0x000fe20000000000 */
[----:B------:R-:W1:Y:S01]  /*99a0*/  MUFU.EX2 R99, R61 ;  /* 0x0000003d00637308 */ /* 0x000e620000000800 */
[----:B----4-:R-:W-:Y:S01]  /*99b0*/  @!P3 FMUL R134, R134, R134 ;  /* 0x000000868686b220 */ /* 0x010fe20000400000 */
[----:B------:R-:W-:Y:S01]  /*99c0*/  FADD R223, R86, R151 ;  /* 0x0000009756df7221 */ /* 0x000fe20000000000 */
[----:B------:R-:W-:Y:S01]  /*99d0*/  FADD R74, R145, R138 ;  /* 0x0000008a914a7221 */ /* 0x000fe20000000000 */
[----:B------:R-:W-:Y:S01]  /*99e0*/  @!P4 FMUL R60, R60, 0.5 ;  /* 0x3f0000003c3cc820 */ /* 0x000fe20000400000 */
[----:B------:R-:W-:Y:S01]  /*99f0*/  FADD R86, R59, R134 ;  /* 0x000000863b567221 */ /* 0x000fe20000000000 */
[----:B------:R-:W-:Y:S01]  /*9a00*/  FADD R219, R219, R220 ;  /* 0x000000dcdbdb7221 */ /* 0x000fe20000000000 */
[----:B------:R-:W-:Y:S01]  /*9a10*/  @!P5 FMUL R75, R75, 0.5 ;  /* 0x3f0000004b4bd820 */ /* 0x000fe20000400000 */
[----:B------:R-:W-:Y:S01]  /*9a20*/  FADD R224, R221, R224 ;  /* 0x000000e0dde07221 */ /* 0x000fe20000000000 */
[----:B--2---:R-:W-:Y:S01]  /*9a30*/  @!P2 FMUL R115, R115, R115 ;  /* 0x000000737373a220 */ /* 0x004fe20000400000 */
[----:B------:R-:W-:Y:S01]  /*9a40*/  FADD R223, R142, R223 ;  /* 0x000000df8edf7221 */ /* 0x000fe20000000000 */
[----:B------:R-:W2:Y:S01]  /*9a50*/  MUFU.EX2 R61, R75 ;  /* 0x0000004b003d7308 */ /* 0x000ea20000000800 */
[----:B------:R-:W-:Y:S01]  /*9a60*/  FADD R87, R87, R224 ;  /* 0x000000e057577221 */ /* 0x000fe20000000000 */
[----:B------:R-:W-:Y:S01]  /*9a70*/  FADD R143, R66, R115 ;  /* 0x00000073428f7221 */ /* 0x000fe20000000000 */
[----:B------:R-:W-:Y:S01]  /*9a80*/  FADD R63, R94, R63 ;  /* 0x0000003f5e3f7221 */ /* 0x000fe20000000000 */
[----:B------:R-:W-:Y:S01]  /*9a90*/  FADD R150, R150, R223 ;  /* 0x000000df96967221 */ /* 0x000fe20000000000 */
[----:B------:R-:W-:Y:S01]  /*9aa0*/  FADD R139, R139, R218 ;  /* 0x000000da8b8b7221 */ /* 0x000fe20000000000 */
[----:B-1----:R-:W-:Y:S01]  /*9ab0*/  @!P6 FMUL R99, R99, R99 ;  /* 0x000000636363e220 */ /* 0x002fe20000400000 */
        /* <DEDUP_REMOVED lines=9> */
[----:B------:R-:W-:Y:S01]  /*9b50*/  F2FP.BF16.F32.PACK_AB R94, R28, R25 ;  /* 0x000000191c5e723e */ /* 0x000fe200000010ff */
[----:B--2---:R-:W-:Y:S01]  /*9b60*/  @!P5 FMUL R61, R61, R61 ;  /* 0x0000003d3d3dd220 */ /* 0x004fe20000400000 */
[----:B------:R-:W-:Y:S01]  /*9b70*/  FADD R62, R74, R151 ;  /* 0x000000974a3e7221 */ /* 0x000fe20000000000 */
[----:B------:R-:W-:Y:S01]  /*9b80*/  FADD R146, R139, R146 ;  /* 0x000000928b927221 */ /* 0x000fe20000000000 */
[----:B------:R1:W2:Y:S01]  /*9b90*/  MUFU.EX2 R74, R60 ;  /* 0x0000003c004a7308 */ /* 0x0002a20000000800 */
[-C--:B------:R-:W-:Y:S01]  /*9ba0*/  FMUL R152, R152, R61.reuse ;  /* 0x0000003d98987220 */ /* 0x080fe20000400000 */
[----:B------:R-:W-:Y:S01]  /*9bb0*/  FADD R62, R219, R62 ;  /* 0x0000003edb3e7221 */ /* 0x000fe20000000000 */
[----:B------:R-:W-:Y:S01]  /*9bc0*/  FFMA R4, R61, R4, R146 ;  /* 0x000000043d047223 */ /* 0x000fe20000000092 */
[-C--:B------:R-:W-:Y:S01]  /*9bd0*/  FMUL R153, R153, R61.reuse ;  /* 0x0000003d99997220 */ /* 0x080fe20000400000 */
[-C--:B------:R-:W-:Y:S01]  /*9be0*/  FMUL R156, R156, R61.reuse ;  /* 0x0000003d9c9c7220 */ /* 0x080fe20000400000 */
[----:B------:R-:W-:Y:S01]  /*9bf0*/  FADD R62, R63, R62 ;  /* 0x0000003e3f3e7221 */ /* 0x000fe20000000000 */
[-C--:B------:R-:W-:Y:S01]  /*9c00*/  FMUL R157, R157, R61.reuse ;  /* 0x0000003d9d9d7220 */ /* 0x080fe20000400000 */
[----:B------:R-:W-:Y:S01]  /*9c10*/  FMUL R160, R160, R61 ;  /* 0x0000003da0a07220 */ /* 0x000fe20000400000 */
[----:B-1----:R-:W-:Y:S01]  /*9c20*/  F2FP.BF16.F32.PACK_AB R60, R14, R11 ;  /* 0x0000000b0e3c723e */ /* 0x002fe200000010ff */
[----:B------:R-:W-:Y:S01]  /*9c30*/  FADD R87, R87, R62 ;  /* 0x0000003e57577221 */ /* 0x000fe20000000000 */
[-C--:B------:R-:W-:Y:S01]  /*9c40*/  FMUL R161, R161, R61.reuse ;  /* 0x0000003da1a17220 */ /* 0x080fe20000400000 */
[-C--:B------:R-:W-:Y:S01]  /*9c50*/  FMUL R164, R164, R61.reuse ;  /* 0x0000003da4a47220 */ /* 0x080fe20000400000 */
[-C--:B------:R-:W-:Y:S01]  /*9c60*/  FMUL R165, R165, R61.reuse ;  /* 0x0000003da5a57220 */ /* 0x080fe20000400000 */
[-C--:B------:R-:W-:Y:S01]  /*9c70*/  FMUL R168, R168, R61.reuse ;  /* 0x0000003da8a87220 */ /* 0x080fe20000400000 */
[-C--:B------:R-:W-:Y:S01]  /*9c80*/  FMUL R169, R169, R61.reuse ;  /* 0x0000003da9a97220 */ /* 0x080fe20000400000 */
[-C--:B------:R-:W-:Y:S01]  /*9c90*/  FMUL R172, R172, R61.reuse ;  /* 0x0000003dacac7220 */ /* 0x080fe20000400000 */
[----:B--2---:R-:W-:Y:S01]  /*9ca0*/  @!P4 FMUL R74, R74, R74 ;  /* 0x0000004a4a4ac220 */ /* 0x004fe20000400000 */
[-C--:B------:R-:W-:Y:S01]  /*9cb0*/  FMUL R173, R173, R61.reuse ;  /* 0x0000003dadad7220 */ /* 0x080fe20000400000 */
[-C--:B------:R-:W-:Y:S01]  /*9cc0*/  FMUL R176, R176, R61.reuse ;  /* 0x0000003db0b07220 */ /* 0x080fe20000400000 */
[----:B------:R-:W-:Y:S01]  /*9cd0*/  FMUL R177, R177, R61 ;  /* 0x0000003db1b17220 */ /* 0x000fe20000400000 */
[----:B------:R-:W-:Y:S01]  /*9ce0*/  FFMA R3, R74, R3, R87 ;  /* 0x000000034a037223 */ /* 0x000fe20000000057 */
[-C--:B------:R-:W-:Y:S01]  /*9cf0*/  FMUL R180, R180, R61.reuse ;  /* 0x0000003db4b47220 */ /* 0x080fe20000400000 */
        /* <DEDUP_REMOVED lines=16> */
[----:B------:R-:W-:Y:S01]  /*9e00*/  FMUL R213, R213, R61 ;  /* 0x0000003dd5d57220 */ /* 0x000fe20000400000 */
[----:B------:R-:W-:Y:S01]  /*9e10*/  F2FP.BF16.F32.PACK_AB R87, R141, R92 ;  /* 0x0000005c8d57723e */ /* 0x000fe200000010ff */
[-C--:B------:R-:W-:Y:S01]  /*9e20*/  FMUL R154, R154, R74.reuse ;  /* 0x0000004a9a9a7220 */ /* 0x080fe20000400000 */
[----:B------:R-:W-:Y:S01]  /*9e30*/  SHF.L.U32 R11, R6, 0x1f, RZ ;  /* 0x0000001f060b7819 */ /* 0x000fe200000006ff */
[----:B------:R-:W-:Y:S01]  /*9e40*/  FMUL R155, R155, R74 ;  /* 0x0000004a9b9b7220 */ /* 0x000fe20000400000 */
[----:B------:R-:W-:Y:S01]  /*9e50*/  F2FP.BF16.F32.PACK_AB R61, R27, R26 ;  /* 0x0000001a1b3d723e */ /* 0x000fe200000010ff */
[----:B------:R-:W-:Y:S01]  /*9e60*/  FMUL R158, R158, R74 ;  /* 0x0000004a9e9e7220 */ /* 0x000fe20000400000 */
[----:B------:R-:W-:Y:S01]  /*9e70*/  F2FP.BF16.F32.PACK_AB R92, R23, R24 ;  /* 0x00000018175c723e */ /* 0x000fe200000010ff */
[----:B------:R1:W2:Y:S01]  /*9e80*/  SYNCS.PHASECHK.TRANS64.TRYWAIT P2, [UR11+0x58000], R11 ;  /* 0x0580000bff0075a7 */ /* 0x0002a2000804014b */
[----:B------:R-:W-:Y:S01]  /*9e90*/  F2FP.BF16.F32.PACK_AB R24, R32, R29 ;  /* 0x0000001d2018723e */ /* 0x000fe200000010ff */
[----:B------:R-:W-:Y:S01]  /*9ea0*/  FMUL R159, R159, R74 ;  /* 0x0000004a9f9f7220 */ /* 0x000fe20000400000 */
[----:B------:R-:W-:Y:S01]  /*9eb0*/  F2FP.BF16.F32.PACK_AB R26, R33, R36 ;  /* 0x00000024211a723e */ /* 0x000fe200000010ff */
[----:B------:R-:W-:Y:S01]  /*9ec0*/  FMUL R162, R162, R74 ;  /* 0x0000004aa2a27220 */ /* 0x000fe20000400000 */
[----:B------:R-:W-:Y:S01]  /*9ed0*/  F2FP.BF16.F32.PACK_AB R29, R71, R30 ;  /* 0x0000001e471d723e */ /* 0x000fe200000010ff */
[----:B------:R-:W-:Y:S01]  /*9ee0*/  FMUL R163, R163, R74 ;  /* 0x0000004aa3a37220 */ /* 0x000fe20000400000 */
[----:B------:R-:W-:Y:S01]  /*9ef0*/  F2FP.BF16.F32.PACK_AB R33, R79, R34 ;  /* 0x000000224f21723e */ /* 0x000fe200000010ff */
[-C--:B------:R-:W-:Y:S01]  /*9f00*/  FMUL R166, R166, R74.reuse ;  /* 0x0000004aa6a67220 */ /* 0x080fe20000400000 */
[----:B------:R-:W-:Y:S01]  /*9f10*/  F2FP.BF16.F32.PACK_AB R28, R40, R37 ;  /* 0x00000025281c723e */ /* 0x000fe200000010ff */
[-C--:B------:R-:W-:Y:S01]  /*9f20*/  FMUL R167, R167, R74.reuse ;  /* 0x0000004aa7a77220 */ /* 0x080fe20000400000 */
[----:B------:R-:W-:Y:S01]  /*9f30*/  F2FP.BF16.F32.PACK_AB R30, R44, R41 ;  /* 0x000000292c1e723e */ /* 0x000fe200000010ff */
[----:B------:R-:W-:Y:S01]  /*9f40*/  FMUL R170, R170, R74 ;  /* 0x0000004aaaaa7220 */ /* 0x000fe20000400000 */
        /* <DEDUP_REMOVED lines=9> */
[----:B------:R-:W-:Y:S01]  /*9fe0*/  FMUL R179, R179, R74 ;  /* 0x0000004ab3b37220 */ /* 0x000fe20000400000 */
[----:B------:R-:W-:Y:S01]  /*9ff0*/  F2FP.BF16.F32.PACK_AB R49, R7, R50 ;  /* 0x000000320731723e */ /* 0x000fe200000010ff */
        /* <DEDUP_REMOVED lines=62> */
[----:B-12---:R-:W-:Y:S06]  /*a3e0*/  @!P0 BRA `(.L_x_27) ;  /* 0x0000000000048947 */ /* 0x006fec0003800000 */
[----:B------:R-:W-:Y:S01]  /*a3f0*/  BPT.TRAP 0x1 ;  /* 0x000000040000795c */ /* 0x000fe20000300000 */
.L_x_27:
[----:B------:R-:W-:Y:S05]  /*a400*/  @P2 BRA `(.L_x_28) ;  /* 0x0000000000082947 */ /* 0x000fea0003800000 */
[----:B------:R-:W1:Y:S02]  /*a410*/  SYNCS.PHASECHK.TRANS64.TRYWAIT P2, [UR11+0x58000], R11 ;  /* 0x0580000bff0075a7 */ /* 0x000e64000804014b */
[----:B-1----:R-:W-:Y:S05]  /*a420*/  @!P2 BRA `(.L_x_29) ;  /* 0x0000003400e4a947 */ /* 0x002fea0003800000 */
.L_x_28:
[----:B------:R-:W-:Y:S01]  /*a430*/  ULEA UR14, UR10, UR5, 0xc ;  /* 0x000000050a0e7291 */ /* 0x000fe2000f8e603f */
[----:B------:R-:W-:Y:S01]  /*a440*/  WARPGROUP.ARRIVE ;  /* 0x00000000000079c5 */ /* 0x000fe20000000000 */
[----:B------:R-:W-:Y:S01]  /*a450*/  UMOV UR15, 0x40000040 ;  /* 0x40000040000f7882 */ /* 0x000fe20000000000 */
[----:B------:R-:W-:Y:S01]  /*a460*/  UMOV UR19, 0x40000040 ;  /* 0x4000004000137882 */ /* 0x000fe20000000000 */
[----:B------:R-:W-:Y:S01]  /*a470*/  UIADD3 UR18, UR14, 0x80, URZ ;  /* 0x000000800e127890 */ /* 0x000fe2000fffe03f */
[----:B------:R-:W-:-:S04]  /*a480*/  F2FP.BF16.F32.PACK_AB R99, R99, R10 ;  /* 0x0000000a6363723e */ /* 0x000fc800000010ff */
[----:B------:R-:W-:Y:S01]  /*a490*/  HGMMA.64x128x16.F32.BF16 R152, R60, gdesc[UR12].tnspB, R152, gsb0 ;  /* 0x41e0000c3c987df0 */ /* 0x000fe20008001898 */
[----:B------:R-:W-:Y:S02]  /*a4a0*/  UMOV UR15, 0x40000040 ;  /* 0x40000040000f7882 */ /* 0x000fe40000000000 */
        /* <DEDUP_REMOVED lines=65> */
[----:B------:R-:W-:Y:S01]  /*a8c0*/  UIADD3 UR14, UR14, 0x780, URZ ;  /* 0x000007800e0e7890 */ /* 0x000fe2000fffe03f */
[----:B------:R-:W-:Y:S02]  /*a8d0*/  WARPGROUP.DEPBAR.LE gsb0, 0x0 ;  /* 0x00008000000079c5 */ /* 0x000fe40000010000 */
[----:B------:R-:W-:-:S06]  /*a8e0*/  WARPGROUP.ARRIVE ;  /* 0x00000000000079c5 */ /* 0x000fcc0000000000 */
[----:B------:R-:W-:Y:S03]  /*a8f0*/  HGMMA.64x128x16.F32.BF16 R152, R68, gdesc[UR16].tnspB, R152, gsb0 ;  /* 0x41e0001044987df0 */ /* 0x000fe60008001898 */
[----:B------:R-:W-:Y:S02]  /*a900*/  WARPGROUP.DEPBAR.LE gsb0, 0x0 ;  /* 0x00008000000079c5 */ /* 0x000fe40000010000 */
[----:B------:R-:W-:-:S07]  /*a910*/  WARPGROUP.ARRIVE ;  /* 0x00000000000079c5 */ /* 0x000fce0000000000 */
[----:B------:R-:W-:Y:S03]  /*a920*/  HGMMA.64x128x16.F32.BF16 R152, R96, gdesc[UR12].tnspB, R152, gsb0 ;  /* 0x41e0000c60987df0 */ /* 0x000fe60008001898 */
[----:B------:R-:W-:Y:S02]  /*a930*/  WARPGROUP.DEPBAR.LE gsb0, 0x0 ;  /* 0x00008000000079c5 */ /* 0x000fe40000010000 */
[----:B------:R-:W-:Y:S05]  /*a940*/  @!P0 BRA `(.L_x_30) ;  /* 0x0000000000048947 */ /* 0x000fea0003800000 */
[----:B------:R-:W-:Y:S01]  /*a950*/  BPT.TRAP 0x1 ;  /* 0x000000040000795c */ /* 0x000fe20000300000 */
.L_x_30:
[----:B------:R-:W-:-:S04]  /*a960*/  ULEA UR11, UR4, UR37, 0x3 ;  /* 0x00000025040b7291 */ /* 0x000fc8000f8e183f */
[----:B------:R-:W-:-:S04]  /*a970*/  UIADD3 UR11, UR11, 0x58028, URZ ;  /* 0x000580280b0b7890 */ /* 0x000fc8000fffe03f */
[----:B------:R-:W-:-:S09]  /*a980*/  UPRMT UR11, URZ, 0x654, UR11 ;  /* 0x000006543f0b7896 */ /* 0x000fd2000800000b */
[----:B------:R-:W-:Y:S01]  /*a990*/  SYNCS.ARRIVE.TRANS64.RED.A1T0 RZ, [UR11], RZ ;  /* 0x000000ffffff79a7 */ /* 0x000fe2000810040b */
[----:B------:R-:W-:Y:S05]  /*a9a0*/  @P1 BRA `(.L_x_31) ;  /* 0x0000000000041947 */ /* 0x000fea0003800000 */
[----:B------:R-:W-:Y:S01]  /*a9b0*/  BPT.TRAP 0x1 ;  /* 0x000000040000795c */ /* 0x000fe20000300000 */
.L_x_31:
[----:B------:R-:W-:-:S04]  /*a9c0*/  UIADD3 UR4, UR4, 0x1, URZ ;  /* 0x0000000104047890 */ /* 0x000fc8000fffe03f */
[----:B------:R-:W-:-:S04]  /*a9d0*/  UISETP.NE.AND UP0, UPT, UR4, 0x5, UPT ;  /* 0x000000050400788c */ /* 0x000fc8000bf05270 */
[----:B------:R-:W-:Y:S01]  /*a9e0*/  USEL UR11, UR4, URZ, UP0 ;  /* 0x0000003f040b7287 */ /* 0x000fe20008000000 */
[----:B------:R-:W-:Y:S11]  /*a9f0*/  @!P0 BRA `(.L_x_32) ;  /* 0x0000000000048947 */ /* 0x000ff60003800000 */
[----:B------:R-:W-:Y:S01]  /*aa00*/  BPT.TRAP 0x1 ;  /* 0x000000040000795c */ /* 0x000fe20000300000 */
.L_x_32:
[----:B------:R-:W-:-:S04]  /*aa10*/  ULEA UR4, UR11, UR37, 0x3 ;  /* 0x000000250b047291 */ /* 0x000fc8000f8e183f */
[----:B------:R-:W-:-:S04]  /*aa20*/  UIADD3 UR4, UR4, 0x58028, URZ ;  /* 0x0005802804047890 */ /* 0x000fc8000fffe03f */
[----:B------:R-:W-:-:S09]  /*aa30*/  UPRMT UR4, URZ, 0x654, UR4 ;  /* 0x000006543f047896 */ /* 0x000fd20008000004 */
[----:B------:R-:W-:Y:S01]  /*aa40*/  SYNCS.ARRIVE.TRANS64.RED.A1T0 RZ, [UR4], RZ ;  /* 0x000000ffffff79a7 */ /* 0x000fe20008100404 */
[----:B------:R-:W-:Y:S05]  /*aa50*/  @P1 BRA `(.L_x_33) ;  /* 0x0000000000041947 */ /* 0x000fea0003800000 */
[----:B------:R-:W-:Y:S01]  /*aa60*/  BPT.TRAP 0x1 ;  /* 0x000000040000795c */ /* 0x000fe20000300000 */
.L_x_33:
[----:B------:R-:W-:Y:S01]  /*aa70*/  UIADD3 UR10, UR10, 0x1, URZ ;  /* 0x000000010a0a7890 */ /* 0x000fe2000fffe03f */
[C---:B------:R-:W-:Y:S01]  /*aa80*/  ISETP.GT.AND P2, PT, R5.reuse, 0x2, PT ;  /* 0x000000020500780c */ /* 0x040fe20003f44270 */
[----:B------:R-:W-:Y:S01]  /*aa90*/  UIADD3 UR4, UR11, 0x1, URZ ;  /* 0x000000010b047890 */ /* 0x000fe2000fffe03f */
[----:B------:R-:W-:Y:S01]  /*aaa0*/  IADD3 R5, R5, -0x1, RZ ;  /* 0xffffffff05057810 */ /* 0x000fe20007ffe0ff */
[----:B------:R-:W-:Y:S01]  /*aab0*/  UISETP.NE.AND UP2, UPT, UR10, 0x5, UPT ;  /* 0x000000050a00788c */ /* 0x000fe2000bf45270 */
[----:B------:R-:W-:Y:S01]  /*aac0*/  MOV R10, R0 ;  /* 0x00000000000a7202 */ /* 0x000fe20000000f00 */
[----:B------:R-:W-:Y:S01]  /*aad0*/  UISETP.NE.AND UP0, UPT, UR4, 0x5, UPT ;  /* 0x000000050400788c */ /* 0x000fe2000bf05270 */
[----:B------:R-:W-:Y:S01]  /*aae0*/  MOV R9, R2 ;  /* 0x0000000200097202 */ /* 0x000fe20000000f00 */
[----:B------:R-:W-:Y:S02]  /*aaf0*/  USEL UR11, URZ, 0x1, UP2 ;  /* 0x000000013f0b7887 */ /* 0x000fe40009000000 */
[----:B------:R-:W-:-:S02]  /*ab00*/  USEL UR4, UR4, URZ, UP0 ;  /* 0x0000003f04047287 */ /* 0x000fc40008000000 */
[----:B------:R-:W-:Y:S02]  /*ab10*/  USEL UR38, UR10, URZ, UP2 ;  /* 0x0000003f0a267287 */ /* 0x000fe40009000000 */
[----:B------:R-:W-:Y:S01]  /*ab20*/  LOP3.LUT R6, R6, UR11, RZ, 0x3c, !PT ;  /* 0x0000000b06067c12 */ /* 0x000fe2000f8e3cff */
[----:B------:R-:W-:Y:S09]  /*ab30*/  @P2 BRA `(.L_x_34) ;  /* 0xffffffb000c82947 */ /* 0x000ff2000383ffff */
.L_x_23:
[----:B------:R-:W2:Y:S01]  /*ab40*/  SHFL.BFLY PT, R5, R4, 0x1, 0x1f ;  /* 0x0c201f0004057f89 */ /* 0x000ea200000e0000 */
[----:B------:R-:W-:Y:S01]  /*ab50*/  BSSY B0, `(.L_x_35) ;  /* 0x0000023000007945 */ /* 0x000fe20003800000 */
[----:B------:R-:W-:Y:S02]  /*ab60*/  MOV R9, 0x7f800000 ;  /* 0x7f80000000097802 */ /* 0x000fe40000000f00 */
[----:B------:R-:W3:Y:S01]  /*ab70*/  SHFL.BFLY PT, R6, R3, 0x1, 0x1f ;  /* 0x0c201f0003067f89 */ /* 0x000ee200000e0000 */
[----:B------:R-:W-:Y:S02]  /*ab80*/  MOV R10, 0x3f800000 ;  /* 0x3f800000000a7802 */ /* 0x000fe40000000f00 */
[----:B-1----:R-:W-:Y:S01]  /*ab90*/  MOV R11, 0x7f800000 ;  /* 0x7f800000000b7802 */ /* 0x002fe20000000f00 */
[----:B--2---:R-:W-:Y:S01]  /*aba0*/  FADD R5, R5, R4 ;  /* 0x0000000405057221 */ /* 0x004fe20000000000 */
[----:B---3--:R-:W-:-:S04]  /*abb0*/  FADD R16, R6, R3 ;  /* 0x0000000306107221 */ /* 0x008fc80000000000 */
[----:B------:R-:W1:Y:S04]  /*abc0*/  SHFL.BFLY PT, R8, R5, 0x2, 0x1f ;  /* 0x0c401f0005087f89 */ /* 0x000e6800000e0000 */
[----:B------:R-:W2:Y:S01]  /*abd0*/  SHFL.BFLY PT, R17, R16, 0x2, 0x1f ;  /* 0x0c401f0010117f89 */ /* 0x000ea200000e0000 */
[C---:B-1----:R-:W-:Y:S01]  /*abe0*/  FSETP.NE.AND P0, PT, R5.reuse, -R8, PT ;  /* 0x800000080500720b */ /* 0x042fe20003f05000 */
[----:B------:R-:W-:Y:S01]  /*abf0*/  FADD R6, R5, R8 ;  /* 0x0000000805067221 */ /* 0x000fe20000000000 */
[----:B------:R-:W-:Y:S01]  /*ac00*/  MOV R8, 0x3f800000 ;  /* 0x3f80000000087802 */ /* 0x000fe20000000f00 */
[----:B--2---:R-:W-:-:S10]  /*ac10*/  FADD R7, R16, R17 ;  /* 0x0000001110077221 */ /* 0x004fd40000000000 */
[----:B------:R-:W-:Y:S05]  /*ac20*/  @!P0 BRA `(.L_x_36) ;  /* 0x0000000000548947 */ /* 0x000fea0003800000 */
[----:B------:R-:W-:Y:S01]  /*ac30*/  IADD3 R3, R6, 0x1800000, RZ ;  /* 0x0180000006037810 */ /* 0x000fe20007ffe0ff */
[----:B------:R-:W-:Y:S03]  /*ac40*/  BSSY B1, `(.L_x_37) ;  /* 0x000000c000017945 */ /* 0x000fe60003800000 */
[----:B------:R-:W-:-:S04]  /*ac50*/  LOP3.LUT R3, R3, 0x7f800000, RZ, 0xc0, !PT ;  /* 0x7f80000003037812 */ /* 0x000fc800078ec0ff */
[----:B------:R-:W-:-:S13]  /*ac60*/  ISETP.GT.U32.AND P0, PT, R3, 0x1ffffff, PT ;  /* 0x01ffffff0300780c */ /* 0x000fda0003f04070 */
[----:B------:R-:W-:Y:S05]  /*ac70*/  @P0 BRA `(.L_x_38) ;  /* 0x0000000000100947 */ /* 0x000fea0003800000 */
[----:B------:R-:W-:Y:S02]  /*ac80*/  MOV R4, R6 ;  /* 0x0000000600047202 */ /* 0x000fe40000000f00 */
[----:B------:R-:W-:-:S07]  /*ac90*/  MOV R15, 0xacb0 ;  /* 0x0000acb0000f7802 */ /* 0x000fce0000000f00 */
[----:B------:R-:W-:Y:S05]  /*aca0*/  CALL.REL.NOINC `($__internal_0_$__cuda_sm20_rcp_rn_f32_slowpath) ;  /* 0x00000030006c7944 */ /* 0x000fea0003c00000 */
[----:B------:R-:W-:Y:S05]  /*acb0*/  BRA `(.L_x_39) ;  /* 0x0000000000107947 */ /* 0x000fea0003800000 */
.L_x_38:
[----:B------:R-:W1:Y:S02]  /*acc0*/  MUFU.RCP R3, R6 ;  /* 0x0000000600037308 */ /* 0x000e640000001000 */
[----:B-1----:R-:W-:-:S04]  /*acd0*/  FFMA R4, R6, R3, -1 ;  /* 0xbf80000006047423 */ /* 0x002fc80000000003 */
[----:B------:R-:W-:-:S04]  /*ace0*/  FADD.FTZ R4, -R4, -RZ ;  /* 0x800000ff04047221 */ /* 0x000fc80000010100 */
[----:B------:R-:W-:-:S07]  /*acf0*/  FFMA R10, R3, R4, R3 ;  /* 0x00000004030a7223 */ /* 0x000fce0000000003 */
.L_x_39:
[----:B------:R-:W-:Y:S05]  /*ad00*/  BSYNC B1 ;  /* 0x0000000000017941 */ /* 0x000fea0003800000 */
.L_x_37:
[----:B------:R-:W-:Y:S01]  /*ad10*/  FSETP.GEU.AND P0, PT, |R6|, 1.175494350822287508e-38, PT ;  /* 0x008000000600780b */ /* 0x000fe20003f0e200 */
[----:B------:R-:W-:-:S12]  /*ad20*/  ULDC UR4, c[0x0][0x600] ;  /* 0x0001800000047ab9 */ /* 0x000fd80000000800 */
[----:B------:R-:W-:-:S04]  /*ad30*/  @!P0 FMUL R6, R6, 16777216 ;  /* 0x4b80000006068820 */ /* 0x000fc80000400000 */
[----:B------:R-:W1:Y:S02]  /*ad40*/  MUFU.LG2 R3, R6 ;  /* 0x0000000600037308 */ /* 0x000e640000000c00 */
[----:B-1----:R-:W-:-:S04]  /*ad50*/  @!P0 FADD R3, R3, -24 ;  /* 0xc1c0000003038421 */ /* 0x002fc80000000000 */
[----:B------:R-:W-:-:S04]  /*ad60*/  FMUL R3, R3, 0.69314718246459960938 ;  /* 0x3f31721803037820 */ /* 0x000fc80000400000 */
[----:B------:R-:W-:-:S07]  /*ad70*/  FFMA R11, R0, UR4, R3 ;  /* 0x00000004000b7c23 */ /* 0x000fce0008000003 */
.L_x_36:
[----:B------:R-:W-:Y:S05]  /*ad80*/  BSYNC B0 ;  /* 0x0000000000007941 */ /* 0x000fea0003800000 */
.L_x_35:
[----:B------:R-:W-:Y:S01]  /*ad90*/  FSETP.NE.AND P0, PT, R16, -R17, PT ;  /* 0x800000111000720b */ /* 0x000fe20003f05000 */
[----:B------:R-:W-:Y:S01]  /*ada0*/  ULDC UR4, c[0x0][0x608] ;  /* 0x0001820000047ab9 */ /* 0x000fe20000000800 */
[----:B------:R-:W-:Y:S01]  /*adb0*/  BSSY B0, `(.L_x_40) ;  /* 0x0000039000007945 */ /* 0x000fe20003800000 */
[----:B------:R-:W-:-:S04]  /*adc0*/  FMUL R10, R10, UR4 ;  /* 0x000000040a0a7c20 */ /* 0x000fc80008400000 */
        /* <DEDUP_REMOVED lines=32> */
[----:B------:R-:W-:Y:S06]  /*afd0*/  @!P0 BRA `(.L_x_41) ;  /* 0x0000000000588947 */ /* 0x000fec0003800000 */
        /* <DEDUP_REMOVED lines=8> */
[----:B------:R-:W-:Y:S01]  /*b060*/  MOV R8, R10 ;  /* 0x0000000a00087202 */ /* 0x000fe20000000f00 */
[----:B------:R-:W-:Y:S06]  /*b070*/  BRA `(.L_x_44) ;  /* 0x0000000000107947 */ /* 0x000fec0003800000 */
.L_x_43:
[----:B------:R-:W1:Y:S02]  /*b080*/  MUFU.RCP R8, R7 ;  /* 0x0000000700087308 */ /* 0x000e640000001000 */
[----:B-1----:R-:W-:-:S04]  /*b090*/  FFMA R0, R7, R8, -1 ;  /* 0xbf80000007007423 */ /* 0x002fc80000000008 */
[----:B------:R-:W-:-:S04]  /*b0a0*/  FADD.FTZ R3, -R0, -RZ ;  /* 0x800000ff00037221 */ /* 0x000fc80000010100 */
[----:B------:R-:W-:-:S07]  /*b0b0*/  FFMA R8, R8, R3, R8 ;  /* 0x0000000308087223 */ /* 0x000fce0000000008 */
.L_x_44:
[----:B------:R-:W-:Y:S05]  /*b0c0*/  BSYNC B1 ;  /* 0x0000000000017941 */ /* 0x000fea0003800000 */
.L_x_42:
[----:B------:R-:W-:Y:S01]  /*b0d0*/  FSETP.GEU.AND P0, PT, |R7|, 1.175494350822287508e-38, PT ;  /* 0x008000000700780b */ /* 0x000fe20003f0e200 */
[----:B------:R-:W-:-:S12]  /*b0e0*/  ULDC UR4, c[0x0][0x600] ;  /* 0x0001800000047ab9 */ /* 0x000fd80000000800 */
[----:B------:R-:W-:-:S04]  /*b0f0*/  @!P0 FMUL R7, R7, 16777216 ;  /* 0x4b80000007078820 */ /* 0x000fc80000400000 */
[----:B------:R-:W1:Y:S02]  /*b100*/  MUFU.LG2 R0, R7 ;  /* 0x0000000700007308 */ /* 0x000e640000000c00 */
[----:B-1----:R-:W-:-:S04]  /*b110*/  @!P0 FADD R0, R0, -24 ;  /* 0xc1c0000000008421 */ /* 0x002fc80000000000 */
[----:B------:R-:W-:-:S04]  /*b120*/  FMUL R9, R0, 0.69314718246459960938 ;  /* 0x3f31721800097820 */ /* 0x000fc80000400000 */
[----:B------:R-:W-:-:S07]  /*b130*/  FFMA R9, R2, UR4, R9 ;  /* 0x0000000402097c23 */ /* 0x000fce0008000009 */
.L_x_41:
[----:B------:R-:W-:Y:S05]  /*b140*/  BSYNC B0 ;  /* 0x0000000000007941 */ /* 0x000fea0003800000 */
.L_x_40:
[----:B------:R-:W-:Y:S01]  /*b150*/  UIADD3 UR4, UR36, -0x1, URZ ;  /* 0xffffffff24047890 */ /* 0x000fe2000fffe03f */
[----:B------:R-:W1:Y:S01]  /*b160*/  S2R R2, SR_TID.X ;  /* 0x0000000000027919 */ /* 0x000e620000002100 */
[----:B------:R-:W-:Y:S01]  /*b170*/  ULDC UR5, c[0x0][0x608] ;  /* 0x0001820000057ab9 */ /* 0x000fe20000000800 */
[----:B------:R-:W-:Y:S01]  /*b180*/  ULDC.64 UR8, c[0x0][0x208] ;  /* 0x0000820000087ab9 */ /* 0x000fe20000000a00 */
[----:B------:R-:W-:Y:S02]  /*b190*/  FMUL R8, R8, UR5 ;  /* 0x0000000508087c20 */ /* 0x000fe40008400000 */
[----:B------:R-:W-:Y:S01]  /*b1a0*/  ISETP.NE.AND P0, PT, RZ, UR4, PT ;  /* 0x00000004ff007c0c */ /* 0x000fe2000bf05270 */
[----:B------:R-:W-:-:S03]  /*b1b0*/  ULEA UR4, UR36, UR37, 0x3 ;  /* 0x0000002524047291 */ /* 0x000fc6000f8e183f */
[----:B------:R-:W-:-:S04]  /*b1c0*/  SEL R0, RZ, 0x1, P0 ;  /* 0x00000001ff007807 */ /* 0x000fc80000000000 */
[----:B------:R-:W-:-:S04]  /*b1d0*/  SHF.L.U32 R0, R0, 0x1f, RZ ;  /* 0x0000001f00007819 */ /* 0x000fc800000006ff */
[----:B------:R-:W2:Y:S01]  /*b1e0*/  SYNCS.PHASECHK.TRANS64.TRYWAIT P0, [UR4+0x58098], R0 ;  /* 0x05809800ff0075a7 */ /* 0x000ea20008000144 */
[C---:B-1----:R-:W-:Y:S02]  /*b1f0*/  LOP3.LUT P1, RZ, R2.reuse, 0x3, RZ, 0xc0, !PT ;  /* 0x0000000302ff7812 */ /* 0x042fe4000782c0ff */
[----:B------:R-:W-:Y:S01]  /*b200*/  LOP3.LUT R16, R2, 0x7f, RZ, 0xc0, !PT ;  /* 0x0000007f02107812 */ /* 0x000fe200078ec0ff */
[----:B--2---:R-:W-:Y:S10]  /*b210*/  @!P0 BRA `(.L_x_45) ;  /* 0x0000002800808947 */ /* 0x004ff40003800000 */
.L_x_98:
[----:B------:R-:W-:Y:S01]  /*b220*/  USHF.L.U32 UR42, UR7, 0x6, URZ ;  /* 0x00000006072a7899 */ /* 0x000fe2000800063f */
[----:B------:R-:W-:Y:S01]  /*b230*/  BSSY B0, `(.L_x_46) ;  /* 0x0000018000007945 */ /* 0x000fe20003800000 */
[----:B------:R-:W-:-:S03]  /*b240*/  SHF.R.U32.HI R17, RZ, 0x5, R16 ;  /* 0x00000005ff117819 */ /* 0x000fc60000011610 */
[----:B------:R-:W-:Y:S07]  /*b250*/  @P1 BRA `(.L_x_47) ;  /* 0x0000000000541947 */ /* 0x000fee0003800000 */
[----:B------:R-:W2:Y:S01]  /*b260*/  S2UR UR4, SR_CTAID.Y ;  /* 0x00000000000479c3 */ /* 0x000ea20000002600 */
[----:B-1----:R-:W-:Y:S01]  /*b270*/  SHF.R.U32.HI R0, RZ, 0x2, R2 ;  /* 0x00000002ff007819 */ /* 0x002fe20000011602 */
[----:B------:R-:W-:Y:S01]  /*b280*/  ULDC.64 UR6, c[0x0][0x688] ;  /* 0x0001a20000067ab9 */ /* 0x000fe20000000a00 */
[----:B------:R-:W-:Y:S02]  /*b290*/  SHF.L.U32 R3, R17, 0x4, RZ ;  /* 0x0000000411037819 */ /* 0x000fe400000006ff */
[----:B------:R-:W-:-:S03]  /*b2a0*/  LOP3.LUT R0, R0, 0x7, RZ, 0xc0, !PT ;  /* 0x0000000700007812 */ /* 0x000fc600078ec0ff */
[----:B------:R-:W1:Y:S01]  /*b2b0*/  S2UR UR5, SR_CTAID.Z ;  /* 0x00000000000579c3 */ /* 0x000e620000002700 */
[----:B------:R-:W-:-:S04]  /*b2c0*/  LOP3.LUT R0, R3, 0xfffffff0, R0, 0xe2, !PT ;  /* 0xfffffff003007812 */ /* 0x000fc800078ee200 */
[----:B------:R-:W-:-:S04]  /*b2d0*/  IADD3 R3, R0, UR42, RZ ;  /* 0x0000002a00037c10 */ /* 0x000fc8000fffe0ff */
[----:B------:R-:W-:Y:S01]  /*b2e0*/  IADD3 R2, R3, 0x8, RZ ;  /* 0x0000000803027810 */ /* 0x000fe20007ffe0ff */
[----:B--2---:R-:W-:-:S04]  /*b2f0*/  UIMAD UR4, UR4, UR6, UR42 ;  /* 0x00000006040472a4 */ /* 0x004fc8000f8e022a */
[----:B-1----:R-:W-:-:S03]  /*b300*/  UIMAD UR4, UR5, UR7, UR4 ;  /* 0x00000007050472a4 */ /* 0x002fc6000f8e0204 */
[----:B------:R-:W-:Y:S02]  /*b310*/  ULDC UR5, c[0x0][0x288] ;  /* 0x0000a20000057ab9 */ /* 0x000fe40000000800 */
[----:B------:R-:W-:Y:S02]  /*b320*/  ISETP.GE.U32.AND P0, PT, R3, UR5, PT ;  /* 0x0000000503007c0c */ /* 0x000fe4000bf06070 */
[----:B------:R-:W-:Y:S02]  /*b330*/  IADD3 R0, P2, R0, UR4, RZ ;  /* 0x0000000400007c10 */ /* 0x000fe4000ff5e0ff */
[----:B------:R-:W-:Y:S01]  /*b340*/  ISETP.GE.U32.AND P1, PT, R2, UR5, PT ;  /* 0x0000000502007c0c */ /* 0x000fe2000bf26070 */
[----:B------:R-:W-:Y:S01]  /*b350*/  ULDC.64 UR4, c[0x0][0x680] ;  /* 0x0001a00000047ab9 */ /* 0x000fe20000000a00 */
[----:B------:R-:W-:Y:S02]  /*b360*/  IADD3.X R3, RZ, RZ, RZ, P2, !PT ;  /* 0x000000ffff037210 */ /* 0x000fe400017fe4ff */
[----:B------:R-:W-:-:S04]  /*b370*/  LEA R2, P2, R0, UR4, 0x2 ;  /* 0x0000000400027c11 */ /* 0x000fc8000f8410ff */
[----:B------:R-:W-:-:S05]  /*b380*/  LEA.HI.X R3, R0, UR5, R3, 0x2, P2 ;  /* 0x0000000500037c11 */ /* 0x000fca00090f1403 */
[----:B------:R2:W-:Y:S04]  /*b390*/  @!P0 STG.E desc[UR8][R2.64], R11 ;  /* 0x0000000b02008986 */ /* 0x0005e8000c101908 */
[----:B------:R2:W-:Y:S02]  /*b3a0*/  @!P1 STG.E desc[UR8][R2.64+0x20], R9 ;  /* 0x0000200902009986 */ /* 0x0005e4000c101908 */
.L_x_47:
[----:B------:R-:W-:Y:S05]  /*b3b0*/  BSYNC B0 ;  /* 0x0000000000007941 */ /* 0x000fea0003800000 */
.L_x_46:
[----:B------:R-:W-:Y:S01]  /*b3c0*/  ULDC.64 UR4, c[0x0][0x730] ;  /* 0x0001cc0000047ab9 */ /* 0x000fe20000000a00 */
[-C--:B------:R-:W-:Y:S01]  /*b3d0*/  FMUL R23, R154, R8.reuse ;  /* 0x000000089a177220 */ /* 0x080fe20000400000 */
[----:B------:R-:W-:Y:S01]  /*b3e0*/  ISETP.NE.U32.AND P0, PT, RZ, UR4, PT ;  /* 0x00000004ff007c0c */ /* 0x000fe2000bf05070 */
[-C--:B------:R-:W-:Y:S01]  /*b3f0*/  FMUL R155, R155, R8.reuse ;  /* 0x000000089b9b7220 */ /* 0x080fe20000400000 */
[-C--:B------:R-:W-:Y:S01]  /*b400*/  FMUL R25, R158, R8.reuse ;  /* 0x000000089e197220 */ /* 0x080fe20000400000 */
[-C--:B------:R-:W-:Y:S01]  /*b410*/  FMUL R159, R159, R8.reuse ;  /* 0x000000089f9f7220 */ /* 0x080fe20000400000 */
[----:B------:R-:W-:Y:S01]  /*b420*/  ISETP.NE.AND.EX P0, PT, RZ, UR5, PT, P0 ;  /* 0x00000005ff007c0c */ /* 0x000fe2000bf05300 */
        /* <DEDUP_REMOVED lines=28> */
[----:B------:R-:W-:Y:S06]  /*b5f0*/  @P0 BRA `(.L_x_48) ;  /* 0x0000000000200947 */ /* 0x000fec0003800000 */
[----:B------:R-:W-:Y:S02]  /*b600*/  ULDC.64 UR4, c[0x0][0x728] ;  /* 0x0001ca0000047ab9 */ /* 0x000fe40000000a00 */
[----:B------:R-:W-:-:S04]  /*b610*/  ISETP.NE.U32.AND P0, PT, RZ, UR4, PT ;  /* 0x00000004ff007c0c */ /* 0x000fc8000bf05070 */
[----:B------:R-:W-:-:S13]  /*b620*/  ISETP.NE.AND.EX P0, PT, RZ, UR5, PT, P0 ;  /* 0x00000005ff007c0c */ /* 0x000fda000bf05300 */
[----:B------:R-:W-:Y:S05]  /*b630*/  @!P0 BRA `(.L_x_49) ;  /* 0x00000000000c8947 */ /* 0x000fea0003800000 */
[----:B-12---:R-:W1:Y:S02]  /*b640*/  LDC.64 R2, c[0x0][0x728] ;  /* 0x0001ca00ff027b82 */ /* 0x006e640000000a00 */
[----:B-1----:R4:W5:Y:S01]  /*b650*/  LDG.E R2, desc[UR8][R2.64] ;  /* 0x0000000802027981 */ /* 0x002962000c1e1900 */
[----:B------:R-:W-:Y:S05]  /*b660*/  BRA `(.L_x_48) ;  /* 0x0000000000047947 */ /* 0x000fea0003800000 */
.L_x_49:
[----:B--2---:R-:W3:Y:S02]  /*b670*/  LDC R2, c[0x0][0x720] ;  /* 0x0001c800ff027b82 */ /* 0x004ee40000000800 */
.L_x_48:
[----:B-1----:R-:W-:Y:S02]  /*b680*/  MOV R0, RZ ;  /* 0x000000ff00007202 */ /* 0x002fe40000000f00 */
[----:B---3-5:R-:W-:Y:S02]  /*b690*/  MOV R38, R2 ;  /* 0x0000000200267202 */ /* 0x028fe40000000f00 */
[----:B------:R-:W-:-:S13]  /*b6a0*/  LOP3.LUT P0, RZ, R0, 0x1bf, RZ, 0xc0, !PT ;  /* 0x000001bf00ff7812 */ /* 0x000fda000780c0ff */
[----:B------:R-:W-:Y:S05]  /*b6b0*/  @!P0 BRA `(.L_x_50) ;  /* 0x0000000000408947 */ /* 0x000fea0003800000 */
[----:B------:R-:W-:Y:S01]  /*b6c0*/  MOV R0, 0x0 ;  /* 0x0000000000007802 */ /* 0x000fe20000000f00 */
[----:B------:R-:W-:Y:S01]  /*b6d0*/  ULDC.64 UR4, c[0x4][0x70] ;  /* 0x01001c0000047ab9 */ /* 0x000fe20000000a00 */
[----:B------:R-:W-:Y:S01]  /*b6e0*/  ULDC.64 UR6, c[0x4][0x8] ;  /* 0x0100020000067ab9 */ /* 0x000fe20000000a00 */
[----:B------:R-:W-:Y:S01]  /*b6f0*/  MOV R4, UR4 ;  /* 0x0000000400047c02 */ /* 0x000fe20008000f00 */
[----:B--2-4-:R1:W2:Y:S01]  /*b700*/  LDC.64 R2, c[0x4][R0] ;  /* 0x0100000000027b82 */ /* 0x0142a20000000a00 */
[----:B------:R-:W-:Y:S01]  /*b710*/  MOV R5, UR5 ;  /* 0x0000000500057c02 */ /* 0x000fe20008000f00 */
[----:B------:R-:W-:Y:S01]  /*b720*/  ULDC.64 UR4, c[0x4][0x78] ;  /* 0x01001e0000047ab9 */ /* 0x000fe20000000a00 */
[----:B------:R-:W-:Y:S02]  /*b730*/  MOV R10, UR6 ;  /* 0x00000006000a7c02 */ /* 0x000fe40008000f00 */
[----:B------:R-:W-:Y:S02]  /*b740*/  MOV R6, UR4 ;  /* 0x0000000400067c02 */ /* 0x000fe40008000f00 */
[----:B------:R-:W-:-:S02]  /*b750*/  MOV R7, UR5 ;  /* 0x0000000500077c02 */ /* 0x000fc40008000f00 */
[----:B------:R-:W-:Y:S02]  /*b760*/  MOV R11, UR7 ;  /* 0x00000007000b7c02 */ /* 0x000fe40008000f00 */
[----:B------:R-:W-:Y:S02]  /*b770*/  MOV R8, 0x70 ;  /* 0x0000007000087802 */ /* 0x000fe40000000f00 */
[----:B------:R-:W-:Y:S02]  /*b780*/  MOV R12, 0x1 ;  /* 0x00000001000c7802 */ /* 0x000fe40000000f00 */
[----:B-1----:R-:W-:-:S07]  /*b790*/  MOV R13, RZ ;  /* 0x000000ff000d7202 */ /* 0x002fce0000000f00 */
[----:B------:R-:W-:-:S07]  /*b7a0*/  LEPC R20, `(.L_x_50) ;  /* 0x000000001014794e */ /* 0x000fce0000000000 */
[----:B--2---:R-:W-:Y:S05]  /*b7b0*/  CALL.ABS.NOINC R2 ;  /* 0x0000000002007343 */ /* 0x004fea0003c00000 */
.L_x_50:
[----:B------:R-:W-:Y:S01]  /*b7c0*/  UIADD3 UR4, UR36, -0x1, URZ ;  /* 0xffffffff24047890 */ /* 0x000fe2000fffe03f */
[----:B------:R-:W-:-:S05]  /*b7d0*/  MOV R18, UR37 ;  /* 0x0000002500127c02 */ /* 0x000fca0008000f00 */
[----:B--2-4-:R-:W-:-:S05]  /*b7e0*/  MOV R3, UR4 ;  /* 0x0000000400037c02 */ /* 0x014fca0008000f00 */
[----:B------:R-:W-:-:S05]  /*b7f0*/  IMAD R18, R3, 0x2200, R18 ;  /* 0x0000220003127824 */ /* 0x000fca00078e0212 */
[----:B------:R-:W-:-:S13]  /*b800*/  LOP3.LUT P0, RZ, R18, 0x1b0, RZ, 0xc0, !PT ;  /* 0x000001b012ff7812 */ /* 0x000fda000780c0ff */
[----:B------:R-:W-:Y:S05]  /*b810*/  @!P0 BRA `(.L_x_51) ;  /* 0x0000000000408947 */ /* 0x000fea0003800000 */
[----:B------:R-:W-:Y:S01]  /*b820*/  MOV R0, 0x0 ;  /* 0x0000000000007802 */ /* 0x000fe20000000f00 */
[----:B------:R-:W-:Y:S01]  /*b830*/  ULDC.64 UR4, c[0x4][0x70] ;  /* 0x01001c0000047ab9 */ /* 0x000fe20000000a00 */
[----:B------:R-:W-:Y:S01]  /*b840*/  ULDC.64 UR6, c[0x4][0x78] ;  /* 0x01001e0000067ab9 */ /* 0x000fe20000000a00 */
[----:B------:R-:W-:Y:S01]  /*b850*/  MOV R4, UR4 ;  /* 0x0000000400047c02 */ /* 0x000fe20008000f00 */
[----:B------:R1:W2:Y:S01]  /*b860*/  LDC.64 R2, c[0x4][R0] ;  /* 0x0100000000027b82 */ /* 0x0002a20000000a00 */
        /* <DEDUP_REMOVED lines=11> */
.L_x_51:
[----:B------:R-:W1:Y:S01]  /*b920*/  S2R R5, SR_TID.X ;  /* 0x0000000000057919 */ /* 0x000e620000002100 */
[----:B------:R-:W-:Y:S01]  /*b930*/  ULDC.64 UR4, c[0x0][0x730] ;  /* 0x0001cc0000047ab9 */ /* 0x000fe20000000a00 */
[----:B------:R-:W-:Y:S02]  /*b940*/  IADD3 R16, R16, 0x1f, RZ ;  /* 0x0000001f10107810 */ /* 0x000fe40007ffe0ff */
[----:B------:R-:W-:Y:S02]  /*b950*/  ISETP.NE.U32.AND P0, PT, RZ, UR4, PT ;  /* 0x00000004ff007c0c */ /* 0x000fe4000bf05070 */
[----:B------:R-:W-:Y:S02]  /*b960*/  ISETP.GT.U32.AND P1, PT, R16, 0x3e, PT ;  /* 0x0000003e1000780c */ /* 0x000fe40003f24070 */
[----:B------:R-:W-:-:S13]  /*b970*/  ISETP.NE.AND.EX P0, PT, RZ, UR5, PT, P0 ;  /* 0x00000005ff007c0c */ /* 0x000fda000bf05300 */
[----:B------:R-:W2:Y:S01]  /*b980*/  @P0 LDC R38, c[0x0][0x720] ;  /* 0x0001c800ff260b82 */ /* 0x000ea20000000800 */
[C---:B-1----:R-:W-:Y:S02]  /*b990*/  SHF.L.U32 R0, R5.reuse, 0x5, RZ ;  /* 0x0000000505007819 */ /* 0x042fe400000006ff */
[----:B------:R-:W-:Y:S02]  /*b9a0*/  SHF.R.U32.HI R3, RZ, 0x1, R5 ;  /* 0x00000001ff037819 */ /* 0x000fe40000011605 */
[C---:B------:R-:W-:Y:S02]  /*b9b0*/  LOP3.LUT R2, R0.reuse, 0xc0, RZ, 0xc0, !PT ;  /* 0x000000c000027812 */ /* 0x040fe400078ec0ff */
[----:B------:R-:W-:Y:S02]  /*b9c0*/  LOP3.LUT R4, R0, 0x20, RZ, 0xc0, !PT ;  /* 0x0000002000047812 */ /* 0x000fe400078ec0ff */
[----:B------:R-:W-:Y:S02]  /*b9d0*/  LOP3.LUT R2, R2, 0x8, R3, 0xf8, !PT ;  /* 0x0000000802027812 */ /* 0x000fe400078ef803 */
[----:B------:R-:W-:-:S02]  /*b9e0*/  SHF.L.U32 R3, R5, 0x2, RZ ;  /* 0x0000000205037819 */ /* 0x000fc400000006ff */
[----:B------:R-:W-:Y:S01]  /*b9f0*/  LEA R4, R17, R4, 0x9 ;  /* 0x0000000411047211 */ /* 0x000fe200078e48ff */
[-C--:B--2---:R-:W-:Y:S01]  /*ba00*/  FMUL R7, R155, R38.reuse ;  /* 0x000000269b077220 */ /* 0x084fe20000400000 */
[----:B------:R-:W-:Y:S01]  /*ba10*/  LOP3.LUT R3, R2, 0x18, R3, 0x78, !PT ;  /* 0x0000001802037812 */ /* 0x000fe200078e7803 */
[-C--:B------:R-:W-:Y:S01]  /*ba20*/  FMUL R2, R25, R38.reuse ;  /* 0x0000002619027220 */ /* 0x080fe20000400000 */
[----:B------:R-:W-:Y:S01]  /*ba30*/  LOP3.LUT R0, R0, 0x100, RZ, 0xc0, !PT ;  /* 0x0000010000007812 */ /* 0x000fe200078ec0ff */
[-C--:B------:R-:W-:Y:S01]  /*ba40*/  FMUL R9, R159, R38.reuse ;  /* 0x000000269f097220 */ /* 0x080fe20000400000 */
[----:B------:R-:W-:Y:S01]  /*ba50*/  LOP3.LUT P0, RZ, R5, 0x4, RZ, 0xc0, !PT ;  /* 0x0000000405ff7812 */ /* 0x000fe2000780c0ff */
[----:B------:R-:W-:Y:S01]  /*ba60*/  FMUL R5, R153, R38 ;  /* 0x0000002699057220 */ /* 0x000fe20000400000 */
[----:B------:R-:W-:Y:S01]  /*ba70*/  IADD3 R3, R3, R4, R0 ;  /* 0x0000000403037210 */ /* 0x000fe20007ffe000 */
        /* <DEDUP_REMOVED lines=15> */
[----:B------:R-:W-:Y:S01]  /*bb70*/  MOV R0, 0x10 ;  /* 0x0000001000007802 */ /* 0x000fe20000000f00 */
[----:B------:R-:W-:Y:S01]  /*bb80*/  FMUL R17, R33, R38 ;  /* 0x0000002621117220 */ /* 0x000fe20000400000 */
[----:B------:R-:W-:Y:S01]  /*bb90*/  LEA R3, R3, R18, 0x1 ;  /* 0x0000001203037211 */ /* 0x000fe200078e08ff */
[----:B------:R-:W-:Y:S01]  /*bba0*/  FMUL R20, R35, R38 ;  /* 0x0000002623147220 */ /* 0x000fe20000400000 */
        /* <DEDUP_REMOVED lines=47> */
[----:B------:R-:W-:Y:S01]  /*bea0*/  FMUL R38, R53, R38 ;  /* 0x0000002635267220 */ /* 0x000fe20000400000 */
[----:B------:R-:W-:-:S02]  /*beb0*/  F2FP.BF16.F32.PACK_AB R6, R157, R6 ;  /* 0x000000069d06723e */ /* 0x000fc400000010ff */
[----:B------:R-:W-:Y:S02]  /*bec0*/  F2FP.BF16.F32.PACK_AB R8, R161, R8 ;  /* 0x00000008a108723e */ /* 0x000fe400000010ff */
[----:B------:R-:W-:Y:S02]  /*bed0*/  F2FP.BF16.F32.PACK_AB R10, R165, R164 ;  /* 0x000000a4a50a723e */ /* 0x000fe400000010ff */
[----:B------:R-:W-:Y:S02]  /*bee0*/  SEL R0, R0, 0xfffffff0, !P0 ;  /* 0xfffffff000007807 */ /* 0x000fe40004000000 */
[----:B------:R-:W-:Y:S01]  /*bef0*/  IADD3 R13, R3, 0x1000, RZ ;  /* 0x00001000030d7810 */ /* 0x000fe20007ffe0ff */
[----:B------:R-:W-:Y:S06]  /*bf00*/  @P1 BRA `(.L_x_52) ;  /* 0x0000000000041947 */ /* 0x000fec0003800000 */
[----:B------:R-:W-:-:S04]  /*bf10*/  DEPBAR.LE SB0, 0x1 ;  /* 0x000080400000791a */ /* 0x000fc80000000000 */
.L_x_52:
[----:B------:R-:W-:Y:S05]  /*bf20*/  WARPSYNC.ALL ;  /* 0x0000000000007948 */ /* 0x000fea0003800000 */
[----:B------:R-:W-:Y:S01]  /*bf30*/  BAR.SYNC.DEFER_BLOCKING 0x1, 0x80 ;  /* 0x0042000000007b1d */ /* 0x000fe20000010000 */
[C---:B------:R-:W-:Y:S02]  /*bf40*/  LEA R13, R0.reuse, R13, 0x1 ;  /* 0x0000000d000d7211 */ /* 0x040fe400078e08ff */
[----:B------:R-:W-:Y:S02]  /*bf50*/  LEA R0, R0, R3, 0x1 ;  /* 0x0000000300007211 */ /* 0x000fe400078e08ff */
[----:B------:R-:W-:Y:S01]  /*bf60*/  F2FP.BF16.F32.PACK_AB R168, R169, R168 ;  /* 0x000000a8a9a8723e */ /* 0x000fe200000010ff */
[----:B------:R-:W-:Y:S01]  /*bf70*/  BSSY B0, `(.L_x_53) ;  /* 0x000001c000007945 */ /* 0x000fe20003800000 */
[----:B------:R-:W-:-:S02]  /*bf80*/  F2FP.BF16.F32.PACK_AB R176, R177, R176 ;  /* 0x000000b0b1b0723e */ /* 0x000fc400000010ff */
[----:B------:R-:W-:Y:S02]  /*bf90*/  F2FP.BF16.F32.PACK_AB R169, R14, R15 ;  /* 0x0000000f0ea9723e */ /* 0x000fe400000010ff */
[----:B------:R-:W-:Y:S02]  /*bfa0*/  F2FP.BF16.F32.PACK_AB R170, R173, R172 ;  /* 0x000000acadaa723e */ /* 0x000fe400000010ff */
[----:B------:R-:W-:Y:S02]  /*bfb0*/  F2FP.BF16.F32.PACK_AB R171, R16, R17 ;  /* 0x0000001110ab723e */ /* 0x000fe400000010ff */
[----:B------:R-:W-:Y:S02]  /*bfc0*/  F2FP.BF16.F32.PACK_AB R177, R19, R20 ;  /* 0x0000001413b1723e */ /* 0x000fe400000010ff */
[----:B------:R-:W-:Y:S02]  /*bfd0*/  F2FP.BF16.F32.PACK_AB R178, R181, R180 ;  /* 0x000000b4b5b2723e */ /* 0x000fe400000010ff */
[----:B------:R-:W-:Y:S01]  /*bfe0*/  F2FP.BF16.F32.PACK_AB R179, R21, R22 ;  /* 0x0000001615b3723e */ /* 0x000fe200000010ff */
[----:B------:R1:W-:Y:S04]  /*bff0*/  STSM.16.M88.4 [R3], R4 ;  /* 0x0000000403007844 */ /* 0x0003e80000000200 */
[----:B------:R1:W-:Y:S01]  /*c000*/  STSM.16.M88.4 [R0], R8 ;  /* 0x0000000800007844 */ /* 0x0003e20000000200 */
[----:B------:R-:W-:Y:S01]  /*c010*/  @!PT LDS RZ, [RZ] ;  /* 0x00000000fffff984 */ /* 0x000fe20000000800 */
[----:B------:R-:W-:Y:S01]  /*c020*/  @!PT LDS RZ, [RZ] ;  /* 0x00000000fffff984 */ /* 0x000fe20000000800 */
[----:B------:R-:W-:Y:S01]  /*c030*/  @!PT LDS RZ, [RZ] ;  /* 0x00000000fffff984 */ /* 0x000fe20000000800 */
[----:B------:R-:W-:Y:S01]  /*c040*/  @!PT LDS RZ, [RZ] ;  /* 0x00000000fffff984 */ /* 0x000fe20000000800 */
[----:B------:R2:W-:Y:S06]  /*c050*/  MEMBAR.ALL.CTA ;  /* 0x0000000000007992 */ /* 0x0005ec0000008000 */
[----:B--2---:R-:W2:Y:S02]  /*c060*/  FENCE.VIEW.ASYNC.S ;  /* 0x00000000000073c6 */ /* 0x004ea40000000000 */
[----:B--2---:R-:W-:Y:S06]  /*c070*/  BAR.SYNC.DEFER_BLOCKING 0x1, 0x80 ;  /* 0x0042000000007b1d */ /* 0x004fec0000010000 */
[----:B------:R-:W-:Y:S05]  /*c080*/  @P1 BRA `(.L_x_54) ;  /* 0x0000000000281947 */ /* 0x000fea0003800000 */
[----:B------:R-:W-:Y:S01]  /*c090*/  S2UR UR44, SR_CTAID.Z ;  /* 0x00000000002c79c3 */ /* 0x000fe20000002700 */
[----:B------:R-:W-:Y:S01]  /*c0a0*/  ULDC.64 UR4, c[0x0][0x198] ;  /* 0x0000660000047ab9 */ /* 0x000fe20000000a00 */
[----:B------:R-:W-:Y:S01]  /*c0b0*/  R2UR UR40, R18 ;  /* 0x00000000122872ca */ /* 0x000fe200000e0000 */
[----:B------:R-:W-:Y:S01]  /*c0c0*/  UIADD3 UR4, UP0, UR4, 0x670, URZ ;  /* 0x0000067004047890 */ /* 0x000fe2000ff1e03f */
[----:B------:R-:W-:-:S03]  /*c0d0*/  UMOV UR41, URZ ;  /* 0x0000003f00297c82 */ /* 0x000fc60008000000 */
[----:B------:R-:W-:Y:S01]  /*c0e0*/  UIADD3.X UR5, URZ, UR5, URZ, UP0, !UPT ;  /* 0x000000053f057290 */ /* 0x000fe200087fe43f */
[----:B------:R-:W2:Y:S08]  /*c0f0*/  S2UR UR43, SR_CTAID.Y ;  /* 0x00000000002b79c3 */ /* 0x000eb00000002600 */
[----:B--2---:R2:W-:Y:S01]  /*c100*/  UTMASTG.4D [UR40], [UR4] ;  /* 0x00000028040073b5 */ /* 0x0045e20008018000 */
[----:B------:R0:W-:Y:S01]  /*c110*/  UTMACMDFLUSH ;  /* 0x00000000000079b7 */ /* 0x0001e20000000000 */
[----:B--2---:R-:W-:-:S04]  /*c120*/  DEPBAR.LE SB0, 0x1 ;  /* 0x000080400000791a */ /* 0x004fc80000000000 */
.L_x_54:
[----:B------:R-:W-:Y:S05]  /*c130*/  BSYNC B0 ;  /* 0x0000000000007941 */ /* 0x000fea0003800000 */
.L_x_53:
[----:B------:R-:W-:Y:S01]  /*c140*/  BAR.SYNC.DEFER_BLOCKING 0x1, 0x80 ;  /* 0x0042000000007b1d */ /* 0x000fe20000010000 */
[----:B------:R-:W-:Y:S02]  /*c150*/  F2FP.BF16.F32.PACK_AB R184, R185, R184 ;  /* 0x000000b8b9b8723e */ /* 0x000fe400000010ff */
[----:B------:R-:W-:Y:S02]  /*c160*/  F2FP.BF16.F32.PACK_AB R192, R193, R192 ;  /* 0x000000c0c1c0723e */ /* 0x000fe400000010ff */
[----:B------:R-:W-:Y:S01]  /*c170*/  F2FP.BF16.F32.PACK_AB R185, R23, R24 ;  /* 0x0000001817b9723e */ /* 0x000fe200000010ff */
[----:B------:R-:W-:Y:S01]  /*c180*/  BSSY B0, `(.L_x_55) ;  /* 0x000001b000007945 */ /* 0x000fe20003800000 */
[----:B------:R-:W-:Y:S02]  /*c190*/  F2FP.BF16.F32.PACK_AB R186, R189, R188 ;  /* 0x000000bcbdba723e */ /* 0x000fe400000010ff */
[----:B------:R-:W-:Y:S02]  /*c1a0*/  F2FP.BF16.F32.PACK_AB R187, R25, R26 ;  /* 0x0000001a19bb723e */ /* 0x000fe400000010ff */
[----:B------:R-:W-:-:S02]  /*c1b0*/  F2FP.BF16.F32.PACK_AB R193, R27, R28 ;  /* 0x0000001c1bc1723e */ /* 0x000fc400000010ff */
[----:B------:R-:W-:Y:S02]  /*c1c0*/  F2FP.BF16.F32.PACK_AB R194, R197, R196 ;  /* 0x000000c4c5c2723e */ /* 0x000fe400000010ff */
[----:B------:R-:W-:Y:S01]  /*c1d0*/  F2FP.BF16.F32.PACK_AB R195, R29, R30 ;  /* 0x0000001e1dc3723e */ /* 0x000fe200000010ff */
[----:B------:R2:W-:Y:S04]  /*c1e0*/  STSM.16.M88.4 [R3+0x1000], R168 ;  /* 0x001000a803007844 */ /* 0x0005e80000000200 */
[----:B------:R2:W-:Y:S01]  /*c1f0*/  STSM.16.M88.4 [R0+0x1000], R176 ;  /* 0x001000b000007844 */ /* 0x0005e20000000200 */
[----:B------:R-:W-:Y:S01]  /*c200*/  @!PT LDS RZ, [RZ] ;  /* 0x00000000fffff984 */ /* 0x000fe20000000800 */
[----:B------:R-:W-:Y:S01]  /*c210*/  @!PT LDS RZ, [RZ] ;  /* 0x00000000fffff984 */ /* 0x000fe20000000800 */
[----:B------:R-:W-:Y:S01]  /*c220*/  @!PT LDS RZ, [RZ] ;  /* 0x00000000fffff984 */ /* 0x000fe20000000800 */
[----:B------:R-:W-:Y:S01]  /*c230*/  @!PT LDS RZ, [RZ] ;  /* 0x00000000fffff984 */ /* 0x000fe20000000800 */
[----:B------:R3:W-:Y:S06]  /*c240*/  MEMBAR.ALL.CTA ;  /* 0x0000000000007992 */ /* 0x0007ec0000008000 */
[----:B---3--:R-:W3:Y:S02]  /*c250*/  FENCE.VIEW.ASYNC.S ;  /* 0x00000000000073c6 */ /* 0x008ee40000000000 */
[----:B---3--:R-:W-:Y:S06]  /*c260*/  BAR.SYNC.DEFER_BLOCKING 0x1, 0x80 ;  /* 0x0042000000007b1d */ /* 0x008fec0000010000 */
[----:B------:R-:W-:Y:S05]  /*c270*/  @P1 BRA `(.L_x_56) ;  /* 0x00000000002c1947 */ /* 0x000fea0003800000 */
[----:B------:R-:W-:Y:S01]  /*c280*/  S2UR UR44, SR_CTAID.Z ;  /* 0x00000000002c79c3 */ /* 0x000fe20000002700 */
[----:B------:R-:W-:Y:S01]  /*c290*/  R2UR UR40, R18 ;  /* 0x00000000122872ca */ /* 0x000fe200000e0000 */
[----:B------:R-:W-:Y:S01]  /*c2a0*/  ULDC.64 UR4, c[0x0][0x198] ;  /* 0x0000660000047ab9 */ /* 0x000fe20000000a00 */
[----:B------:R-:W-:Y:S01]  /*c2b0*/  UMOV UR41, 0x20 ;  /* 0x0000002000297882 */ /* 0x000fe20000000000 */
[----:B------:R-:W-:-:S04]  /*c2c0*/  UIADD3 UR4, UP0, UR4, 0x670, URZ ;  /* 0x0000067004047890 */ /* 0x000fc8000ff1e03f */
[----:B------:R-:W3:Y:S01]  /*c2d0*/  S2UR UR43, SR_CTAID.Y ;  /* 0x00000000002b79c3 */ /* 0x000ee20000002600 */
[----:B------:R-:W-:-:S05]  /*c2e0*/  UIADD3.X UR5, URZ, UR5, URZ, UP0, !UPT ;  /* 0x000000053f057290 */ /* 0x000fca00087fe43f */
[----:B------:R-:W-:-:S09]  /*c2f0*/  UIADD3 UR40, UR40, 0x1000, URZ ;  /* 0x0000100028287890 */ /* 0x000fd2000fffe03f */
[----:B---3--:R3:W-:Y:S01]  /*c300*/  UTMASTG.4D [UR40], [UR4] ;  /* 0x00000028040073b5 */ /* 0x0087e20008018000 */
[----:B------:R0:W-:Y:S01]  /*c310*/  UTMACMDFLUSH ;  /* 0x00000000000079b7 */ /* 0x0001e20000000000 */
[----:B---3--:R-:W-:-:S04]  /*c320*/  DEPBAR.LE SB0, 0x1 ;  /* 0x000080400000791a */ /* 0x008fc80000000000 */
.L_x_56:
[----:B------:R-:W-:Y:S05]  /*c330*/  BSYNC B0 ;  /* 0x0000000000007941 */ /* 0x000fea0003800000 */
.L_x_55:
        /* <DEDUP_REMOVED lines=17> */
[----:B----4-:R-:W4:Y:S02]  /*c450*/  FENCE.VIEW.ASYNC.S ;  /* 0x00000000000073c6 */ /* 0x010f240000000000 */
[----:B----4-:R-:W-:Y:S06]  /*c460*/  BAR.SYNC.DEFER_BLOCKING 0x1, 0x80 ;  /* 0x0042000000007b1d */ /* 0x010fec0000010000 */
[----:B------:R-:W-:Y:S05]  /*c470*/  @P1 BRA `(.L_x_58) ;  /* 0x00000000002c1947 */ /* 0x000fea0003800000 */
[----:B------:R-:W-:Y:S01]  /*c480*/  S2UR UR12, SR_CTAID.Z ;  /* 0x00000000000c79c3 */ /* 0x000fe20000002700 */
[----:B------:R-:W-:Y:S01]  /*c490*/  ULDC.64 UR4, c[0x0][0x198] ;  /* 0x0000660000047ab9 */ /* 0x000fe20000000a00 */
[----:B------:R-:W-:Y:S01]  /*c4a0*/  R2UR UR8, R18 ;  /* 0x00000000120872ca */ /* 0x000fe200000e0000 */
[----:B------:R-:W-:Y:S01]  /*c4b0*/  UIADD3 UR4, UP0, UR4, 0x670, URZ ;  /* 0x0000067004047890 */ /* 0x000fe2000ff1e03f */
[----:B------:R-:W-:Y:S01]  /*c4c0*/  UMOV UR9, 0x40 ;  /* 0x0000004000097882 */ /* 0x000fe20000000000 */
[----:B------:R-:W-:Y:S02]  /*c4d0*/  UMOV UR10, UR42 ;  /* 0x0000002a000a7c82 */ /* 0x000fe40008000000 */
[----:B------:R-:W-:Y:S01]  /*c4e0*/  UIADD3.X UR5, URZ, UR5, URZ, UP0, !UPT ;  /* 0x000000053f057290 */ /* 0x000fe200087fe43f */
[----:B------:R-:W4:Y:S08]  /*c4f0*/  S2UR UR11, SR_CTAID.Y ;  /* 0x00000000000b79c3 */ /* 0x000f300000002600 */
[----:B----4-:R4:W-:Y:S01]  /*c500*/  UTMASTG.4D [UR8], [UR4] ;  /* 0x00000008040073b5 */ /* 0x0109e20008018000 */
[----:B------:R0:W-:Y:S01]  /*c510*/  UTMACMDFLUSH ;  /* 0x00000000000079b7 */ /* 0x0001e20000000000 */
[----:B----4-:R-:W-:-:S04]  /*c520*/  DEPBAR.LE SB0, 0x1 ;  /* 0x000080400000791a */ /* 0x010fc80000000000 */
.L_x_58:
[----:B------:R-:W-:Y:S05]  /*c530*/  BSYNC B0 ;  /* 0x0000000000007941 */ /* 0x000fea0003800000 */
.L_x_57:
[----:B------:R-:W-:Y:S06]  /*c540*/  BAR.SYNC.DEFER_BLOCKING 0x1, 0x80 ;  /* 0x0042000000007b1d */ /* 0x000fec0000010000 */
[----:B------:R-:W-:Y:S01]  /*c550*/  BSSY B0, `(.L_x_59) ;  /* 0x0000015000007945 */ /* 0x000fe20003800000 */
[----:B------:R4:W-:Y:S04]  /*c560*/  STSM.16.M88.4 [R3+0x1000], R200 ;  /* 0x001000c803007844 */ /* 0x0009e80000000200 */
[----:B------:R4:W-:Y:S01]  /*c570*/  STSM.16.M88.4 [R13], R208 ;  /* 0x000000d00d007844 */ /* 0x0009e20000000200 */
[----:B------:R-:W-:Y:S01]  /*c580*/  @!PT LDS RZ, [RZ] ;  /* 0x00000000fffff984 */ /* 0x000fe20000000800 */
[----:B------:R-:W-:Y:S01]  /*c590*/  @!PT LDS RZ, [RZ] ;  /* 0x00000000fffff984 */ /* 0x000fe20000000800 */
[----:B------:R-:W-:Y:S01]  /*c5a0*/  @!PT LDS RZ, [RZ] ;  /* 0x00000000fffff984 */ /* 0x000fe20000000800 */
[----:B------:R-:W-:Y:S01]  /*c5b0*/  @!PT LDS RZ, [RZ] ;  /* 0x00000000fffff984 */ /* 0x000fe20000000800 */
[----:B------:R5:W-:Y:S06]  /*c5c0*/  MEMBAR.ALL.CTA ;  /* 0x0000000000007992 */ /* 0x000bec0000008000 */
[----:B-----5:R-:W5:Y:S02]  /*c5d0*/  FENCE.VIEW.ASYNC.S ;  /* 0x00000000000073c6 */ /* 0x020f640000000000 */
[----:B-----5:R-:W-:Y:S06]  /*c5e0*/  BAR.SYNC.DEFER_BLOCKING 0x1, 0x80 ;  /* 0x0042000000007b1d */ /* 0x020fec0000010000 */
[----:B------:R-:W-:Y:S05]  /*c5f0*/  @P1 BRA `(.L_x_60) ;  /* 0x0000000000281947 */ /* 0x000fea0003800000 */
[----:B------:R-:W-:Y:S01]  /*c600*/  S2UR UR44, SR_CTAID.Z ;  /* 0x00000000002c79c3 */ /* 0x000fe20000002700 */
[----:B------:R-:W-:Y:S01]  /*c610*/  R2UR UR40, R18 ;  /* 0x00000000122872ca */ /* 0x000fe200000e0000 */
[----:B------:R-:W-:Y:S01]  /*c620*/  ULDC.64 UR4, c[0x0][0x198] ;  /* 0x0000660000047ab9 */ /* 0x000fe20000000a00 */
[----:B------:R-:W-:Y:S01]  /*c630*/  UMOV UR41, 0x60 ;  /* 0x0000006000297882 */ /* 0x000fe20000000000 */
[----:B------:R-:W-:-:S04]  /*c640*/  UIADD3 UR4, UP0, UR4, 0x670, URZ ;  /* 0x0000067004047890 */ /* 0x000fc8000ff1e03f */
[----:B------:R-:W5:Y:S01]  /*c650*/  S2UR UR43, SR_CTAID.Y ;  /* 0x00000000002b79c3 */ /* 0x000f620000002600 */
[----:B------:R-:W-:-:S05]  /*c660*/  UIADD3.X UR5, URZ, UR5, URZ, UP0, !UPT ;  /* 0x000000053f057290 */ /* 0x000fca00087fe43f */
[----:B------:R-:W-:-:S09]  /*c670*/  UIADD3 UR40, UR40, 0x1000, URZ ;  /* 0x0000100028287890 */ /* 0x000fd2000fffe03f */
[----:B-----5:R1:W-:Y:S02]  /*c680*/  UTMASTG.4D [UR40], [UR4] ;  /* 0x00000028040073b5 */ /* 0x0203e40008018000 */
[----:B-1----:R0:W-:Y:S02]  /*c690*/  UTMACMDFLUSH ;  /* 0x00000000000079b7 */ /* 0x0021e40000000000 */
.L_x_60:
[----:B------:R-:W-:Y:S05]  /*c6a0*/  BSYNC B0 ;  /* 0x0000000000007941 */ /* 0x000fea0003800000 */
.L_x_59:
[----:B------:R-:W-:Y:S01]  /*c6b0*/  UIADD3 UR36, UR36, -0x1, URZ ;  /* 0xffffffff24247890 */ /* 0x000fe2000fffe03f */
[----:B------:R-:W-:-:S04]  /*c6c0*/  DEPBAR.LE SB0, 0x0 ;  /* 0x000080000000791a */ /* 0x000fc80000000000 */
[----:B------:R-:W-:-:S04]  /*c6d0*/  USHF.L.U32 UR4, UR36, 0x3, URZ ;  /* 0x0000000324047899 */ /* 0x000fc8000800063f */
[----:B------:R-:W-:-:S04]  /*c6e0*/  ULOP3.LUT UR4, UR4, 0x8, URZ, 0xe2, !UPT ;  /* 0x0000000804047892 */ /* 0x000fc8000f8ee23f */
[----:B------:R-:W-:-:S06]  /*c6f0*/  ULOP3.LUT UR4, UR4, 0x18, URZ, 0x3c, !UPT ;  /* 0x0000001804047892 */ /* 0x000fcc000f8e3c3f */
[----:B-123--:R-:W-:-:S04]  /*c700*/  MOV R0, UR4 ;  /* 0x0000000400007c02 */ /* 0x00efc80008000f00 */
[----:B------:R-:W-:Y:S01]  /*c710*/  SYNCS.ARRIVE.TRANS64.A1T0 RZ, [R0+UR37+0x58090], RZ ;  /* 0x058090ff00ff79a7 */ /* 0x000fe20008100025 */
[----:B------:R-:W-:Y:S05]  /*c720*/  EXIT ;  /* 0x000000000000794d */ /* 0x000fea0003800000 */
.L_x_6:
[----:B------:R-:W-:-:S08]  /*c730*/  UISETP.NE.AND UP0, UPT, UR5, 0x1, UPT ;  /* 0x000000010500788c */ /* 0x000fd0000bf05270 */
[----:B------:R-:W1:-:S00]  /*c740*/  USETMAXREG.DEALLOC.CTAPOOL 0x18 ;  /* 0x00000018000079c8 */ /* 0x000e4000080e0500 */
[----:B------:R-:W-:-:S13]  /*c750*/  PLOP3.LUT P0, PT, PT, PT, UP0, 0x80, 0x0 ;  /* 0x000000000000781c */ /* 0x000fda0003f0f008 */
[----:B------:R-:W-:Y:S05]  /*c760*/  @P0 EXIT ;  /* 0x000000000000094d */ /* 0x000fea0003800000 */
[----:B------:R-:W2:Y:S01]  /*c770*/  S2UR UR11, SR_CTAID.X ;  /* 0x00000000000b79c3 */ /* 0x000ea20000002500 */
[----:B------:R-:W-:Y:S01]  /*c780*/  ELECT P3, URZ, PT ;  /* 0x00000000003f782f */ /* 0x000fe20003860000 */
[----:B------:R-:W-:Y:S01]  /*c790*/  BSSY B0, `(.L_x_61) ;  /* 0x000002e000007945 */ /* 0x000fe20003800000 */
[----:B-1----:R-:W-:Y:S02]  /*c7a0*/  MOV R0, RZ ;  /* 0x000000ff00007202 */ /* 0x002fe40000000f00 */
[----:B------:R-:W-:Y:S02]  /*c7b0*/  MOV R7, RZ ;  /* 0x000000ff00077202 */ /* 0x000fe40000000f00 */
[----:B------:R-:W-:Y:S01]  /*c7c0*/  MOV R3, RZ ;  /* 0x000000ff00037202 */ /* 0x000fe20000000f00 */
[----:B------:R-:W1:Y:S08]  /*c7d0*/  S2UR UR28, SR_CTAID.Y ;  /* 0x00000000001c79c3 */ /* 0x000e700000002600 */
[----:B------:R-:W3:Y:S01]  /*c7e0*/  S2UR UR29, SR_CTAID.Z ;  /* 0x00000000001d79c3 */ /* 0x000ee20000002700 */
[----:B--2---:R-:W-:Y:S01]  /*c7f0*/  USHF.L.U32 UR11, UR11, 0x7, URZ ;  /* 0x000000070b0b7899 */ /* 0x004fe2000800063f */
[----:B------:R-:W-:Y:S11]  /*c800*/  @!P3 BRA `(.L_x_62) ;  /* 0x000000000098b947 */ /* 0x000ff60003800000 */
[----:B------:R-:W2:Y:S01]  /*c810*/  S2R R3, SR_CgaCtaId ;  /* 0x0000000000037919 */ /* 0x000ea20000008800 */
[----:B------:R-:W-:Y:S02]  /*c820*/  MOV R2, 0x400 ;  /* 0x0000040000027802 */ /* 0x000fe40000000f00 */
[----:B------:R-:W-:Y:S02]  /*c830*/  MOV R4, 0x1 ;  /* 0x0000000100047802 */ /* 0x000fe40000000f00 */
[----:B--2---:R-:W-:Y:S02]  /*c840*/  LEA R3, R3, R2, 0x18 ;  /* 0x0000000203037211 */ /* 0x004fe400078ec0ff */
[----:B------:R-:W-:-:S04]  /*c850*/  SHF.L.U32 R2, R4, 0x1f, RZ ;  /* 0x0000001f04027819 */ /* 0x000fc800000006ff */
[----:B------:R-:W2:Y:S02]  /*c860*/  SYNCS.PHASECHK.TRANS64.TRYWAIT P0, [R3+URZ+0x58060], R2 ;  /* 0x05806002030075a7 */ /* 0x000ea4000800017f */
[----:B--2---:R-:W-:Y:S05]  /*c870*/  @!P0 BRA `(.L_x_63) ;  /* 0x0000001400008947 */ /* 0x004fea0003800000 */
.L_x_99:
[----:B------:R-:W-:Y:S01]  /*c880*/  ULOP3.LUT UR5, UR4, 0x2, URZ, 0xfc, !UPT ;  /* 0x0000000204057892 */ /* 0x000fe2000f8efc3f */
[----:B--2---:R-:W-:-:S03]  /*c890*/  @P2 MOV R2, 0x4000 ;  /* 0x0000400000022802 */ /* 0x004fc60000000f00 */
[----:B------:R-:W-:Y:S01]  /*c8a0*/  UPRMT UR5, UR5, 0x9910, URZ ;  /* 0x0000991005057896 */ /* 0x000fe2000800003f */
[----:B------:R2:W-:Y:S03]  /*c8b0*/  @P2 SYNCS.ARRIVE.TRANS64 RZ, [R3+URZ+0x58050], R2 ;  /* 0x0580500203ff29a7 */ /* 0x0005e6000800003f */
[----:B------:R-:W-:-:S06]  /*c8c0*/  UISETP.NE.AND UP0, UPT, UR5, 0x2, UPT ;  /* 0x000000020500788c */ /* 0x000fcc000bf05270 */
[----:B------:R-:W-:-:S13]  /*c8d0*/  PLOP3.LUT P0, PT, PT, PT, UP0, 0x80, 0x0 ;  /* 0x000000000000781c */ /* 0x000fda0003f0f008 */
[----:B--2---:R-:W-:Y:S05]  /*c8e0*/  @P0 BRA `(.L_x_64) ;  /* 0x0000000000040947 */ /* 0x004fea0003800000 */
[----:B-1-3--:R-:W-:Y:S01]  /*c8f0*/  BPT.TRAP 0x1 ;  /* 0x000000040000795c */ /* 0x00afe20000300000 */
.L_x_64:
[----:B------:R-:W-:-:S04]  /*c900*/  LOP3.LUT P0, RZ, R6, 0x1f, RZ, 0xc0, !PT ;  /* 0x0000001f06ff7812 */ /* 0x000fc8000780c0ff */
[----:B------:R-:W-:-:S13]  /*c910*/  PLOP3.LUT P0, PT, P0, P2, PT, 0x2a, 0x0 ;  /* 0x000000000000781c */ /* 0x000fda0000704572 */
[----:B------:R-:W-:Y:S05]  /*c920*/  @P0 BRA `(.L_x_65) ;  /* 0x0000000000040947 */ /* 0x000fea0003800000 */
[----:B-1-3--:R-:W-:Y:S01]  /*c930*/  BPT.TRAP 0x1 ;  /* 0x000000040000795c */ /* 0x00afe20000300000 */
.L_x_65:
[----:B------:R-:W-:Y:S01]  /*c940*/  R2UR UR8, R3 ;  /* 0x00000000030872ca */ /* 0x000fe200000e0000 */
[----:B------:R-:W-:Y:S01]  /*c950*/  ULDC.64 UR6, c[0x0][0x198] ;  /* 0x0000660000067ab9 */ /* 0x000fe20000000a00 */
[----:B------:R-:W-:Y:S01]  /*c960*/  UMOV UR14, 0x0 ;  /* 0x00000000000e7882 */ /* 0x000fe20000000000 */
[----:B------:R-:W-:Y:S01]  /*c970*/  UIADD3 UR6, UP0, UR6, 0xf0, URZ ;  /* 0x000000f006067890 */ /* 0x000fe2000ff1e03f */
[----:B------:R-:W-:Y:S01]  /*c980*/  MOV R7, 0x40 ;  /* 0x0000004000077802 */ /* 0x000fe20000000f00 */
[----:B------:R-:W-:Y:S01]  /*c990*/  UMOV UR15, 0x10000000 ;  /* 0x10000000000f7882 */ /* 0x000fe20000000000 */
[----:B------:R-:W-:Y:S01]  /*c9a0*/  UMOV UR10, URZ ;  /* 0x0000003f000a7c82 */ /* 0x000fe20008000000 */
[----:B------:R-:W-:Y:S01]  /*c9b0*/  UIADD3.X UR7, URZ, UR7, URZ, UP0, !UPT ;  /* 0x000000073f077290 */ /* 0x000fe200087fe43f */
[----:B------:R-:W-:Y:S01]  /*c9c0*/  MOV R3, 0x1 ;  /* 0x0000000100037802 */ /* 0x000fe20000000f00 */
[----:B-1----:R-:W-:Y:S01]  /*c9d0*/  UMOV UR12, UR28 ;  /* 0x0000001c000c7c82 */ /* 0x002fe20008000000 */
[----:B---3--:R-:W-:Y:S01]  /*c9e0*/  UMOV UR13, UR29 ;  /* 0x0000001d000d7c82 */ /* 0x008fe20008000000 */
[----:B------:R-:W-:Y:S01]  /*c9f0*/  UMOV UR26, 0x40 ;  /* 0x00000040001a7882 */ /* 0x000fe20000000000 */
[----:B------:R-:W-:Y:S01]  /*ca00*/  UMOV UR27, UR11 ;  /* 0x0000000b001b7c82 */ /* 0x000fe20008000000 */
[----:B------:R-:W-:-:S02]  /*ca10*/  UIADD3 UR9, UR8, 0x58050, URZ ;  /* 0x0005805008097890 */ /* 0x000fc4000fffe03f */
[----:B------:R-:W-:-:S05]  /*ca20*/  UIADD3 UR24, UR8, 0x2000, URZ ;  /* 0x0000200008187890 */ /* 0x000fca000fffe03f */
[----:B------:R-:W-:Y:S02]  /*ca30*/  UMOV UR25, UR9 ;  /* 0x0000000900197c82 */ /* 0x000fe40008000000 */
[----:B------:R2:W-:Y:S02]  /*ca40*/  UTMALDG.4D [UR8], [UR6], desc[UR14] ;  /* 0x00000e08060075b4 */ /* 0x0005e40008019000 */
[----:B------:R2:W-:Y:S02]  /*ca50*/  UTMALDG.4D [UR24], [UR6], desc[UR14] ;  /* 0x00000e18060075b4 */ /* 0x0005e40008019000 */
[----:B--2---:R-:W-:Y:S01]  /*ca60*/  NOP ;  /* 0x0000000000007918 */ /* 0x004fe20000000000 */
.L_x_62:
[----:B-1-3--:R-:W-:Y:S05]  /*ca70*/  BSYNC B0 ;  /* 0x0000000000007941 */ /* 0x00afea0003800000 */
.L_x_61:
[----:B------:R-:W1:Y:S01]  /*ca80*/  LDC R2, c[0x0][0x28c] ;  /* 0x0000a300ff027b82 */ /* 0x000e620000000800 */
[----:B------:R-:W-:Y:S01]  /*ca90*/  BSSY B0, `(.L_x_66) ;  /* 0x000002a000007945 */ /* 0x000fe20003800000 */
[----:B-1----:R-:W-:-:S13]  /*caa0*/  ISETP.GT.AND P4, PT, R2, RZ, P3 ;  /* 0x000000ff0200720c */ /* 0x002fda0001f84270 */
[----:B------:R-:W-:Y:S05]  /*cab0*/  @!P4 BRA `(.L_x_67) ;  /* 0x00000000009cc947 */ /* 0x000fea0003800000 */
[----:B------:R-:W1:Y:S01]  /*cac0*/  S2R R5, SR_CgaCtaId ;  /* 0x0000000000057919 */ /* 0x000e620000008800 */
[----:B------:R-:W-:-:S04]  /*cad0*/  MOV R0, 0x400 ;  /* 0x0000040000007802 */ /* 0x000fc80000000f00 */
[----:B-1----:R-:W-:Y:S02]  /*cae0*/  LEA R5, R5, R0, 0x18 ;  /* 0x0000000005057211 */ /* 0x002fe400078ec0ff */
[----:B------:R-:W-:-:S04]  /*caf0*/  MOV R0, 0x1 ;  /* 0x0000000100007802 */ /* 0x000fc80000000f00 */
[----:B------:R-:W-:-:S04]  /*cb00*/  SHF.L.U32 R0, R0, 0x1f, RZ ;  /* 0x0000001f00007819 */ /* 0x000fc800000006ff */
[----:B------:R-:W1:Y:S02]  /*cb10*/  SYNCS.PHASECHK.TRANS64.TRYWAIT P0, [R5+URZ+0x58028], R0 ;  /* 0x05802800050075a7 */ /* 0x000e64000800017f */
[----:B-1----:R-:W-:Y:S05]  /*cb20*/  @!P0 BRA `(.L_x_68) ;  /* 0x0000001000688947 */ /* 0x002fea0003800000 */
.L_x_100:
[----:B------:R-:W-:Y:S01]  /*cb30*/  ULOP3.LUT UR5, UR4, 0x2, URZ, 0xfc, !UPT ;  /* 0x0000000204057892 */ /* 0x000fe2000f8efc3f */
[----:B-1----:R-:W-:-:S03]  /*cb40*/  @P2 MOV R0, 0x10000 ;  /* 0x0001000000002802 */ /* 0x002fc60000000f00 */
[----:B------:R-:W-:Y:S01]  /*cb50*/  UPRMT UR5, UR5, 0x9910, URZ ;  /* 0x0000991005057896 */ /* 0x000fe2000800003f */
[----:B------:R1:W-:Y:S03]  /*cb60*/  @P2 SYNCS.ARRIVE.TRANS64 RZ, [R5+URZ+0x58000], R0 ;  /* 0x0580000005ff29a7 */ /* 0x0003e6000800003f */
[----:B------:R-:W-:-:S06]  /*cb70*/  UISETP.NE.AND UP0, UPT, UR5, 0x2, UPT ;  /* 0x000000020500788c */ /* 0x000fcc000bf05270 */
[----:B------:R-:W-:-:S13]  /*cb80*/  PLOP3.LUT P0, PT, PT, PT, UP0, 0x80, 0x0 ;  /* 0x000000000000781c */ /* 0x000fda0003f0f008 */
[----:B-1----:R-:W-:Y:S05]  /*cb90*/  @P0 BRA `(.L_x_69) ;  /* 0x0000000000040947 */ /* 0x002fea0003800000 */
[----:B------:R-:W-:Y:S01]  /*cba0*/  BPT.TRAP 0x1 ;  /* 0x000000040000795c */ /* 0x000fe20000300000 */
.L_x_69:
[----:B------:R-:W-:-:S04]  /*cbb0*/  LOP3.LUT P0, RZ, R6, 0x1f, RZ, 0xc0, !PT ;  /* 0x0000001f06ff7812 */ /* 0x000fc8000780c0ff */
[----:B------:R-:W-:-:S13]  /*cbc0*/  PLOP3.LUT P0, PT, P0, P2, PT, 0x2a, 0x0 ;  /* 0x000000000000781c */ /* 0x000fda0000704572 */
[----:B------:R-:W-:Y:S05]  /*cbd0*/  @P0 BRA `(.L_x_70) ;  /* 0x0000000000040947 */ /* 0x000fea0003800000 */
[----:B------:R-:W-:Y:S01]  /*cbe0*/  BPT.TRAP 0x1 ;  /* 0x000000040000795c */ /* 0x000fe20000300000 */
.L_x_70:
[----:B------:R-:W-:Y:S01]  /*cbf0*/  R2UR UR16, R5 ;  /* 0x00000000051072ca */ /* 0x000fe200000e0000 */
[----:B------:R-:W-:Y:S01]  /*cc00*/  ULDC.64 UR6, c[0x0][0x198] ;  /* 0x0000660000067ab9 */ /* 0x000fe20000000a00 */
[----:B------:R-:W-:Y:S01]  /*cc10*/  UMOV UR27, URZ ;  /* 0x0000003f001b7c82 */ /* 0x000fe20008000000 */
[----:B------:R-:W-:Y:S01]  /*cc20*/  UIADD3 UR6, UP0, UR6, 0x1f0, URZ ;  /* 0x000001f006067890 */ /* 0x000fe2000ff1e03f */
[----:B------:R-:W-:Y:S01]  /*cc30*/  MOV R0, 0x1 ;  /* 0x0000000100007802 */ /* 0x000fe20000000f00 */
[----:B------:R-:W-:Y:S01]  /*cc40*/  UMOV UR8, 0x0 ;  /* 0x0000000000087882 */ /* 0x000fe20000000000 */
[----:B------:R-:W-:Y:S01]  /*cc50*/  UMOV UR9, 0x10000000 ;  /* 0x1000000000097882 */ /* 0x000fe20000000000 */
[----:B------:R-:W-:Y:S01]  /*cc60*/  UIADD3.X UR7, URZ, UR7, URZ, UP0, !UPT ;  /* 0x000000073f077290 */ /* 0x000fe200087fe43f */
[----:B------:R-:W-:Y:S01]  /*cc70*/  UMOV UR26, URZ ;  /* 0x0000003f001a7c82 */ /* 0x000fe20008000000 */
[----:B------:R-:W-:Y:S01]  /*cc80*/  UMOV UR18, 0x40 ;  /* 0x0000004000127882 */ /* 0x000fe20000000000 */
[----:B------:R-:W-:Y:S01]  /*cc90*/  UMOV UR20, UR28 ;  /* 0x0000001c00147c82 */ /* 0x000fe20008000000 */
[----:B------:R-:W-:-:S02]  /*cca0*/  UMOV UR21, UR29 ;  /* 0x0000001d00157c82 */ /* 0x000fc40008000000 */
[----:B------:R-:W-:Y:S02]  /*ccb0*/  UIADD3 UR24, UR16, 0x8000, URZ ;  /* 0x0000800010187890 */ /* 0x000fe4000fffe03f */
[----:B------:R-:W-:Y:S02]  /*ccc0*/  UIADD3 UR25, UR16, 0x58000, URZ ;  /* 0x0005800010197890 */ /* 0x000fe4000fffe03f */
[----:B------:R-:W-:Y:S01]  /*ccd0*/  UIADD3 UR16, UR16, 0x10000, URZ ;  /* 0x0001000010107890 */ /* 0x000fe2000fffe03f */
[----:B------:R-:W-:-:S04]  /*cce0*/  UMOV UR19, UR27 ;  /* 0x0000001b00137c82 */ /* 0x000fc80008000000 */
[----:B------:R-:W-:Y:S02]  /*ccf0*/  UMOV UR17, UR25 ;  /* 0x0000001900117c82 */ /* 0x000fe40008000000 */
[----:B------:R1:W-:Y:S02]  /*cd00*/  UTMALDG.4D [UR24], [UR6], desc[UR8] ;  /* 0x00000818060075b4 */ /* 0x0003e40008019000 */
[----:B------:R1:W-:Y:S02]  /*cd10*/  UTMALDG.4D [UR16], [UR6], desc[UR8] ;  /* 0x00000810060075b4 */ /* 0x0003e40008019000 */
[----:B-1----:R-:W-:Y:S01]  /*cd20*/  NOP ;  /* 0x0000000000007918 */ /* 0x002fe20000000000 */
.L_x_67:
[----:B------:R-:W-:Y:S05]  /*cd30*/  BSYNC B0 ;  /* 0x0000000000007941 */ /* 0x000fea0003800000 */
.L_x_66:
[----:B------:R-:W-:Y:S04]  /*cd40*/  BSSY B0, `(.L_x_71) ;  /* 0x000002c000007945 */ /* 0x000fe80003800000 */
[----:B------:R-:W-:Y:S05]  /*cd50*/  @!P3 BRA `(.L_x_72) ;  /* 0x0000000000a8b947 */ /* 0x000fea0003800000 */
[----:B------:R-:W1:Y:S01]  /*cd60*/  S2R R5, SR_CgaCtaId ;  /* 0x0000000000057919 */ /* 0x000e620000008800 */
[----:B------:R-:W-:-:S04]  /*cd70*/  MOV R4, 0x400 ;  /* 0x0000040000047802 */ /* 0x000fc80000000f00 */
[----:B-1----:R-:W-:Y:S02]  /*cd80*/  LEA R8, R5, R4, 0x18 ;  /* 0x0000000405087211 */ /* 0x002fe400078ec0ff */
[----:B------:R-:W-:Y:S02]  /*cd90*/  MOV R5, 0x1 ;  /* 0x0000000100057802 */ /* 0x000fe40000000f00 */
[----:B------:R-:W-:Y:S02]  /*cda0*/  LEA R4, R3, R8, 0x3 ;  /* 0x0000000803047211 */ /* 0x000fe400078e18ff */
[----:B------:R-:W-:-:S04]  /*cdb0*/  SHF.L.U32 R5, R5, 0x1f, RZ ;  /* 0x0000001f05057819 */ /* 0x000fc800000006ff */
[----:B------:R-:W1:Y:S02]  /*cdc0*/  SYNCS.PHASECHK.TRANS64.TRYWAIT P0, [R4+URZ+0x58060], R5 ;  /* 0x05806005040075a7 */ /* 0x000e64000800017f */
[----:B-1----:R-:W-:Y:S05]  /*cdd0*/  @!P0 BRA `(.L_x_73) ;  /* 0x0000000c00d08947 */ /* 0x002fea0003800000 */
.L_x_101:
        /* <DEDUP_REMOVED lines=8> */
.L_x_74:
[----:B------:R-:W-:-:S04]  /*ce60*/  LOP3.LUT P0, RZ, R6, 0x1f, RZ, 0xc0, !PT ;  /* 0x0000001f06ff7812 */ /* 0x000fc8000780c0ff */
[----:B------:R-:W-:-:S13]  /*ce70*/  PLOP3.LUT P0, PT, P0, P2, PT, 0x2a, 0x0 ;  /* 0x000000000000781c */ /* 0x000fda0000704572 */
[----:B------:R-:W-:Y:S05]  /*ce80*/  @P0 BRA `(.L_x_75) ;  /* 0x0000000000040947 */ /* 0x000fea0003800000 */
[----:B------:R-:W-:Y:S01]  /*ce90*/  BPT.TRAP 0x1 ;  /* 0x000000040000795c */ /* 0x000fe20000300000 */
.L_x_75:
[----:B------:R-:W-:Y:S01]  /*cea0*/  R2UR UR16, R3 ;  /* 0x00000000031072ca */ /* 0x000fe200000e0000 */
[----:B------:R-:W-:Y:S01]  /*ceb0*/  ULDC.64 UR6, c[0x0][0x198] ;  /* 0x0000660000067ab9 */ /* 0x000fe20000000a00 */
[----:B------:R-:W-:Y:S01]  /*cec0*/  R2UR UR5, R8 ;  /* 0x00000000080572ca */ /* 0x000fe200000e0000 */
[----:B------:R-:W-:Y:S01]  /*ced0*/  UIADD3 UR6, UP0, UR6, 0xf0, URZ ;  /* 0x000000f006067890 */ /* 0x000fe2000ff1e03f */
[----:B------:R-:W-:Y:S01]  /*cee0*/  R2UR UR19, R7 ;  /* 0x00000000071372ca */ /* 0x000fe200000e0000 */
[----:B------:R-:W-:Y:S01]  /*cef0*/  UMOV UR8, 0x0 ;  /* 0x0000000000087882 */ /* 0x000fe20000000000 */
[----:B------:R-:W-:Y:S01]  /*cf00*/  R2UR UR17, R4 ;  /* 0x00000000041172ca */ /* 0x000fe200000e0000 */
[----:B------:R-:W-:Y:S01]  /*cf10*/  UIADD3.X UR7, URZ, UR7, URZ, UP0, !UPT ;  /* 0x000000073f077290 */ /* 0x000fe200087fe43f */
[----:B------:R-:W-:Y:S01]  /*cf20*/  UMOV UR9, 0x10000000 ;  /* 0x1000000000097882 */ /* 0x000fe20000000000 */
[----:B------:R-:W-:Y:S01]  /*cf30*/  UMOV UR18, URZ ;  /* 0x0000003f00127c82 */ /* 0x000fe20008000000 */
[----:B------:R-:W-:Y:S01]  /*cf40*/  UMOV UR20, UR28 ;  /* 0x0000001c00147c82 */ /* 0x000fe20008000000 */
[----:B------:R-:W-:Y:S01]  /*cf50*/  UMOV UR21, UR29 ;  /* 0x0000001d00157c82 */ /* 0x000fe20008000000 */
[----:B------:R-:W-:-:S03]  /*cf60*/  UMOV UR26, 0x40 ;  /* 0x00000040001a7882 */ /* 0x000fc60000000000 */
[----:B------:R-:W-:Y:S02]  /*cf70*/  ULEA UR16, UR16, UR5, 0xe ;  /* 0x0000000510107291 */ /* 0x000fe4000f8e703f */
[----:B------:R-:W-:Y:S02]  /*cf80*/  UIADD3 UR19, UR11, UR19, URZ ;  /* 0x000000130b137290 */ /* 0x000fe4000fffe03f */
[----:B------:R-:W-:Y:S02]  /*cf90*/  UIADD3 UR17, UR17, 0x58050, URZ ;  /* 0x0005805011117890 */ /* 0x000fe4000fffe03f */
[----:B------:R-:W-:-:S03]  /*cfa0*/  UIADD3 UR24, UR16, 0x2000, URZ ;  /* 0x0000200010187890 */ /* 0x000fc6000fffe03f */
[----:B------:R-:W-:Y:S02]  /*cfb0*/  UMOV UR27, UR19 ;  /* 0x00000013001b7c82 */ /* 0x000fe40008000000 */
[----:B------:R-:W-:Y:S02]  /*cfc0*/  UMOV UR25, UR17 ;  /* 0x0000001100197c82 */ /* 0x000fe40008000000 */
[----:B------:R1:W-:Y:S02]  /*cfd0*/  UTMALDG.4D [UR16], [UR6], desc[UR8] ;  /* 0x00000810060075b4 */ /* 0x0003e40008019000 */
[----:B------:R1:W-:Y:S02]  /*cfe0*/  UTMALDG.4D [UR24], [UR6], desc[UR8] ;  /* 0x00000818060075b4 */ /* 0x0003e40008019000 */
[----:B-1----:R-:W-:Y:S01]  /*cff0*/  NOP ;  /* 0x0000000000007918 */ /* 0x002fe20000000000 */
.L_x_72:
[----:B------:R-:W-:Y:S05]  /*d000*/  BSYNC B0 ;  /* 0x0000000000007941 */ /* 0x000fea0003800000 */
.L_x_71:
[----:B------:R-:W-:Y:S01]  /*d010*/  BSSY B0, `(.L_x_76) ;  /* 0x000002e000007945 */ /* 0x000fe20003800000 */
[----:B------:R-:W-:-:S03]  /*d020*/  MOV R8, RZ ;  /* 0x000000ff00087202 */ /* 0x000fc60000000f00 */
        /* <DEDUP_REMOVED lines=9> */
.L_x_102:
        /* <DEDUP_REMOVED lines=8> */
.L_x_79:
[----:B------:R-:W-:-:S04]  /*d140*/  LOP3.LUT P0, RZ, R6, 0x1f, RZ, 0xc0, !PT ;  /* 0x0000001f06ff7812 */ /* 0x000fc8000780c0ff */
[----:B------:R-:W-:-:S13]  /*d150*/  PLOP3.LUT P0, PT, P0, P2, PT, 0x2a, 0x0 ;  /* 0x000000000000781c */ /* 0x000fda0000704572 */
[----:B------:R-:W-:Y:S05]  /*d160*/  @P0 BRA `(.L_x_80) ;  /* 0x0000000000040947 */ /* 0x000fea0003800000 */
[----:B------:R-:W-:Y:S01]  /*d170*/  BPT.TRAP 0x1 ;  /* 0x000000040000795c */ /* 0x000fe20000300000 */
.L_x_80:
[C---:B------:R-:W-:Y:S01]  /*d180*/  LEA R5, R0.reuse, R5, 0x10 ;  /* 0x0000000500057211 */ /* 0x040fe200078e80ff */
[----:B------:R-:W-:Y:S01]  /*d190*/  ULDC.64 UR6, c[0x0][0x198] ;  /* 0x0000660000067ab9 */ /* 0x000fe20000000a00 */
[----:B------:R-:W-:Y:S01]  /*d1a0*/  R2UR UR17, R3 ;  /* 0x00000000031172ca */ /* 0x000fe200000e0000 */
[----:B------:R-:W-:Y:S01]  /*d1b0*/  UIADD3 UR6, UP0, UR6, 0x2f0, URZ ;  /* 0x000002f006067890 */ /* 0x000fe2000ff1e03f */
[----:B------:R-:W-:Y:S01]  /*d1c0*/  R2UR UR24, R5 ;  /* 0x00000000051872ca */ /* 0x000fe200000e0000 */
[----:B------:R-:W-:Y:S01]  /*d1d0*/  UMOV UR19, URZ ;  /* 0x0000003f00137c82 */ /* 0x000fe20008000000 */
[----:B------:R-:W-:Y:S01]  /*d1e0*/  UMOV UR8, 0x0 ;  /* 0x0000000000087882 */ /* 0x000fe20000000000 */
[----:B------:R-:W-:Y:S01]  /*d1f0*/  UIADD3.X UR7, URZ, UR7, URZ, UP0, !UPT ;  /* 0x000000073f077290 */ /* 0x000fe200087fe43f */
[----:B------:R-:W-:Y:S01]  /*d200*/  IADD3 R0, R0, 0x1, RZ ;  /* 0x0000000100007810 */ /* 0x000fe20007ffe0ff */
[----:B------:R-:W-:Y:S01]  /*d210*/  UMOV UR9, 0x10000000 ;  /* 0x1000000000097882 */ /* 0x000fe20000000000 */
[----:B------:R-:W-:Y:S01]  /*d220*/  UMOV UR18, URZ ;  /* 0x0000003f00127c82 */ /* 0x000fe20008000000 */
[----:B------:R-:W-:Y:S01]  /*d230*/  UMOV UR20, UR28 ;  /* 0x0000001c00147c82 */ /* 0x000fe20008000000 */
[----:B------:R-:W-:Y:S01]  /*d240*/  UMOV UR21, UR29 ;  /* 0x0000001d00157c82 */ /* 0x000fe20008000000 */
[----:B------:R-:W-:Y:S01]  /*d250*/  UMOV UR26, 0x40 ;  /* 0x00000040001a7882 */ /* 0x000fe20000000000 */
[----:B------:R-:W-:Y:S01]  /*d260*/  UMOV UR27, UR19 ;  /* 0x00000013001b7c82 */ /* 0x000fe20008000000 */
[----:B------:R-:W-:Y:S01]  /*d270*/  UIADD3 UR17, UR17, 0x58000, URZ ;  /* 0x0005800011117890 */ /* 0x000fe2000fffe03f */
[----:B------:R-:W-:Y:S01]  /*d280*/  MOV R8, 0x1 ;  /* 0x0000000100087802 */ /* 0x000fe20000000f00 */
[----:B------:R-:W-:-:S02]  /*d290*/  UIADD3 UR16, UR24, 0x8000, URZ ;  /* 0x0000800018107890 */ /* 0x000fc4000fffe03f */
[----:B------:R-:W-:-:S03]  /*d2a0*/  UIADD3 UR24, UR24, 0x10000, URZ ;  /* 0x0001000018187890 */ /* 0x000fc6000fffe03f */
[----:B------:R-:W-:-:S04]  /*d2b0*/  UMOV UR25, UR17 ;  /* 0x0000001100197c82 */ /* 0x000fc80008000000 */
[----:B------:R1:W-:Y:S02]  /*d2c0*/  UTMALDG.4D [UR16], [UR6], desc[UR8] ;  /* 0x00000810060075b4 */ /* 0x0003e40008019000 */
[----:B------:R1:W-:Y:S02]  /*d2d0*/  UTMALDG.4D [UR24], [UR6], desc[UR8] ;  /* 0x00000818060075b4 */ /* 0x0003e40008019000 */
[----:B-1----:R-:W-:Y:S01]  /*d2e0*/  NOP ;  /* 0x0000000000007918 */ /* 0x002fe20000000000 */
.L_x_77:
[----:B------:R-:W-:Y:S05]  /*d2f0*/  BSYNC B0 ;  /* 0x0000000000007941 */ /* 0x000fea0003800000 */
.L_x_76:
[----:B------:R-:W-:-:S13]  /*d300*/  ISETP.GE.AND P0, PT, R2, 0x101, PT ;  /* 0x000001010200780c */ /* 0x000fda0003f06270 */
[----:B------:R-:W-:Y:S05]  /*d310*/  @!P0 EXIT ;  /* 0x000000000000894d */ /* 0x000fea0003800000 */
[----:B------:R-:W-:Y:S01]  /*d320*/  IADD3 R2, R2, 0xff, RZ ;  /* 0x000000ff02027810 */ /* 0x000fe20007ffe0ff */
[----:B------:R-:W-:Y:S01]  /*d330*/  BSSY B0, `(.L_x_81) ;  /* 0x0000069000007945 */ /* 0x000fe20003800000 */
[----:B------:R-:W-:Y:S02]  /*d340*/  LOP3.LUT P0, RZ, R6, 0x1f, RZ, 0xc0, !PT ;  /* 0x0000001f06ff7812 */ /* 0x000fe4000780c0ff */
[----:B------:R-:W-:Y:S02]  /*d350*/  SHF.R.S32.HI R3, RZ, 0x1f, R2 ;  /* 0x0000001fff037819 */ /* 0x000fe40000011402 */
[----:B------:R-:W-:Y:S02]  /*d360*/  PLOP3.LUT P0, PT, P0, P2, PT, 0x2a, 0x0 ;  /* 0x000000000000781c */ /* 0x000fe40000704572 */
[----:B------:R-:W-:Y:S02]  /*d370*/  LEA.HI R3, R3, R2, RZ, 0x8 ;  /* 0x0000000203037211 */ /* 0x000fe400078f40ff */
[----:B------:R-:W-:-:S02]  /*d380*/  MOV R2, UR4 ;  /* 0x0000000400027c02 */ /* 0x000fc40008000f00 */
[----:B------:R-:W-:Y:S02]  /*d390*/  SHF.R.S32.HI R3, RZ, 0x8, R3 ;  /* 0x00000008ff037819 */ /* 0x000fe40000011403 */
[----:B------:R-:W-:Y:S02]  /*d3a0*/  LOP3.LUT R2, R2, 0x2, RZ, 0xfc, !PT ;  /* 0x0000000202027812 */ /* 0x000fe400078efcff */
[----:B------:R-:W-:Y:S02]  /*d3b0*/  SHF.L.U32 R4, R3, 0x1, RZ ;  /* 0x0000000103047819 */ /* 0x000fe400000006ff */
[----:B------:R-:W-:-:S07]  /*d3c0*/  MOV R3, 0x1 ;  /* 0x0000000100037802 */ /* 0x000fce0000000f00 */
.L_x_92:
[----:B------:R-:W-:Y:S04]  /*d3d0*/  BSSY B1, `(.L_x_82) ;  /* 0x000002c000017945 */ /* 0x000fe80003800000 */
[----:B------:R-:W-:Y:S05]  /*d3e0*/  @!P3 BRA `(.L_x_83) ;  /* 0x0000000000a8b947 */ /* 0x000fea0003800000 */
[----:B------:R-:W1:Y:S01]  /*d3f0*/  S2R R6, SR_CgaCtaId ;  /* 0x0000000000067919 */ /* 0x000e620000008800 */
[----:B------:R-:W-:-:S04]  /*d400*/  MOV R5, 0x400 ;  /* 0x0000040000057802 */ /* 0x000fc80000000f00 */
[----:B-1----:R-:W-:Y:S02]  /*d410*/  LEA R7, R6, R5, 0x18 ;  /* 0x0000000506077211 */ /* 0x002fe400078ec0ff */
[----:B------:R-:W-:Y:S02]  /*d420*/  SHF.L.U32 R5, R3, 0x1f, RZ ;  /* 0x0000001f03057819 */ /* 0x000fe400000006ff */
[----:B------:R-:W-:-:S04]  /*d430*/  LEA R6, R0, R7, 0x3 ;  /* 0x0000000700067211 */ /* 0x000fc800078e18ff */
[----:B------:R-:W1:Y:S02]  /*d440*/  SYNCS.PHASECHK.TRANS64.TRYWAIT P4, [R6+URZ+0x58028], R5 ;  /* 0x05802805060075a7 */ /* 0x000e64000808017f */
[----:B-1----:R-:W-:Y:S05]  /*d450*/  @!P4 BRA `(.L_x_84) ;  /* 0x000000080058c947 */ /* 0x002fea0003800000 */
.L_x_103:
[----:B-1----:R-:W-:-:S04]  /*d460*/  @P2 MOV R5, 0x10000 ;  /* 0x0001000000052802 */ /* 0x002fc80000000f00 */
[----:B------:R1:W-:Y:S02]  /*d470*/  @P2 SYNCS.ARRIVE.TRANS64 RZ, [R6+URZ+0x58000], R5 ;  /* 0x0580000506ff29a7 */ /* 0x0003e4000800003f */
[----:B-1----:R-:W-:-:S04]  /*d480*/  PRMT R5, R2, 0x9910, RZ ;  /* 0x0000991002057816 */ /* 0x002fc800000000ff */
[----:B------:R-:W-:-:S13]  /*d490*/  ISETP.NE.AND P4, PT, R5, 0x2, PT ;  /* 0x000000020500780c */ /* 0x000fda0003f85270 */
[----:B------:R-:W-:Y:S05]  /*d4a0*/  @P4 BRA `(.L_x_85) ;  /* 0x0000000000044947 */ /* 0x000fea0003800000 */
[----:B------:R-:W-:Y:S01]  /*d4b0*/  BPT.TRAP 0x1 ;  /* 0x000000040000795c */ /* 0x000fe20000300000 */
.L_x_85:
[----:B------:R-:W-:Y:S05]  /*d4c0*/  @P0 BRA `(.L_x_86) ;  /* 0x0000000000040947 */ /* 0x000fea0003800000 */
[----:B------:R-:W-:Y:S01]  /*d4d0*/  BPT.TRAP 0x1 ;  /* 0x000000040000795c */ /* 0x000fe20000300000 */
.L_x_86:
[----:B------:R-:W-:Y:S01]  /*d4e0*/  LEA R7, R0, R7, 0x10 ;  /* 0x0000000700077211 */ /* 0x000fe200078e80ff */
[----:B------:R-:W-:Y:S01]  /*d4f0*/  ULDC.64 UR6, c[0x0][0x198] ;  /* 0x0000660000067ab9 */ /* 0x000fe20000000a00 */
[----:B------:R-:W-:Y:S01]  /*d500*/  R2UR UR25, R6 ;  /* 0x00000000061972ca */ /* 0x000fe200000e0000 */
[----:B------:R-:W-:Y:S01]  /*d510*/  UIADD3 UR6, UP0, UR6, 0x1f0, URZ ;  /* 0x000001f006067890 */ /* 0x000fe2000ff1e03f */
[----:B------:R-:W-:Y:S01]  /*d520*/  R2UR UR16, R7 ;  /* 0x00000000071072ca */ /* 0x000fe200000e0000 */
[----:B------:R-:W-:Y:S01]  /*d530*/  UMOV UR8, 0x0 ;  /* 0x0000000000087882 */ /* 0x000fe20000000000 */
[----:B------:R-:W-:Y:S01]  /*d540*/  R2UR UR27, R8 ;  /* 0x00000000081b72ca */ /* 0x000fe200000e0000 */
[----:B------:R-:W-:Y:S01]  /*d550*/  UIADD3.X UR7, URZ, UR7, URZ, UP0, !UPT ;  /* 0x000000073f077290 */ /* 0x000fe200087fe43f */
[----:B------:R-:W-:Y:S01]  /*d560*/  IADD3 R5, R0, 0x1, RZ ;  /* 0x0000000100057810 */ /* 0x000fe20007ffe0ff */
[----:B------:R-:W-:Y:S01]  /*d570*/  UMOV UR9, 0x10000000 ;  /* 0x1000000000097882 */ /* 0x000fe20000000000 */
[----:B------:R-:W-:Y:S01]  /*d580*/  UMOV UR26, URZ ;  /* 0x0000003f001a7c82 */ /* 0x000fe20008000000 */
[----:B------:R-:W-:Y:S01]  /*d590*/  UMOV UR18, 0x40 ;  /* 0x0000004000127882 */ /* 0x000fe20000000000 */
[----:B------:R-:W-:Y:S01]  /*d5a0*/  UMOV UR20, UR28 ;  /* 0x0000001c00147c82 */ /* 0x000fe20008000000 */
[----:B------:R-:W-:Y:S01]  /*d5b0*/  UMOV UR21, UR29 ;  /* 0x0000001d00157c82 */ /* 0x000fe20008000000 */
[----:B------:R-:W-:Y:S01]  /*d5c0*/  ISETP.NE.AND P4, PT, R5, 0x5, PT ;  /* 0x000000050500780c */ /* 0x000fe20003f85270 */
[----:B------:R-:W-:-:S02]  /*d5d0*/  UIADD3 UR25, UR25, 0x58000, URZ ;  /* 0x0005800019197890 */ /* 0x000fc4000fffe03f */
[----:B------:R-:W-:Y:S01]  /*d5e0*/  UIADD3 UR24, UR16, 0x8000, URZ ;  /* 0x0000800010187890 */ /* 0x000fe2000fffe03f */
[----:B------:R-:W-:Y:S01]  /*d5f0*/  SEL R0, RZ, 0x1, P4 ;  /* 0x00000001ff007807 */ /* 0x000fe20002000000 */
[----:B------:R-:W-:Y:S02]  /*d600*/  USHF.L.U32 UR27, UR27, 0x8, URZ ;  /* 0x000000081b1b7899 */ /* 0x000fe4000800063f */
[----:B------:R-:W-:Y:S01]  /*d610*/  UIADD3 UR16, UR16, 0x10000, URZ ;  /* 0x0001000010107890 */ /* 0x000fe2000fffe03f */
[----:B------:R-:W-:Y:S01]  /*d620*/  LOP3.LUT R3, R3, R0, RZ, 0x3c, !PT ;  /* 0x0000000003037212 */ /* 0x000fe200078e3cff */
[----:B------:R-:W-:Y:S01]  /*d630*/  UMOV UR17, UR25 ;  /* 0x0000001900117c82 */ /* 0x000fe20008000000 */
[----:B------:R-:W-:Y:S02]  /*d640*/  SEL R0, R5, RZ, P4 ;  /* 0x000000ff05007207 */ /* 0x000fe40002000000 */
[----:B------:R-:W-:Y:S02]  /*d650*/  UMOV UR19, UR27 ;  /* 0x0000001b00137c82 */ /* 0x000fe40008000000 */
[----:B------:R1:W-:Y:S02]  /*d660*/  UTMALDG.4D [UR24], [UR6], desc[UR8] ;  /* 0x00000818060075b4 */ /* 0x0003e40008019000 */
[----:B------:R1:W-:Y:S02]  /*d670*/  UTMALDG.4D [UR16], [UR6], desc[UR8] ;  /* 0x00000810060075b4 */ /* 0x0003e40008019000 */
[----:B-1----:R-:W-:Y:S01]  /*d680*/  NOP ;  /* 0x0000000000007918 */ /* 0x002fe20000000000 */
.L_x_83:
[----:B------:R-:W-:Y:S05]  /*d690*/  BSYNC B1 ;  /* 0x0000000000017941 */ /* 0x000fea0003800000 */
.L_x_82:
[----:B------:R-:W-:Y:S01]  /*d6a0*/  ISETP.LT.OR P4, PT, R4, 0x4, !P3 ;  /* 0x000000040400780c */ /* 0x000fe20005f81670 */
[----:B------:R-:W-:-:S12]  /*d6b0*/  BSSY B1, `(.L_x_87) ;  /* 0x000002d000017945 */ /* 0x000fd80003800000 */
[----:B------:R-:W-:Y:S05]  /*d6c0*/  @P4 BRA `(.L_x_88) ;  /* 0x0000000000ac4947 */ /* 0x000fea0003800000 */
[----:B------:R-:W1:Y:S01]  /*d6d0*/  S2R R6, SR_CgaCtaId ;  /* 0x0000000000067919 */ /* 0x000e620000008800 */
[----:B------:R-:W-:Y:S02]  /*d6e0*/  MOV R5, 0x400 ;  /* 0x0000040000057802 */ /* 0x000fe40000000f00 */
[----:B------:R-:W-:Y:S02]  /*d6f0*/  SHF.L.U32 R7, R3, 0x1f, RZ ;  /* 0x0000001f03077819 */ /* 0x000fe400000006ff */
[----:B-1----:R-:W-:-:S04]  /*d700*/  LEA R5, R6, R5, 0x18 ;  /* 0x0000000506057211 */ /* 0x002fc800078ec0ff */
[----:B------:R-:W-:-:S04]  /*d710*/  LEA R6, R0, R5, 0x3 ;  /* 0x0000000500067211 */ /* 0x000fc800078e18ff */
[----:B------:R-:W1:Y:S02]  /*d720*/  SYNCS.PHASECHK.TRANS64.TRYWAIT P4, [R6+URZ+0x58028], R7 ;  /* 0x05802807060075a7 */ /* 0x000e64000808017f */
[----:B-1----:R-:W-:Y:S05]  /*d730*/  @!P4 BRA `(.L_x_89) ;  /* 0x0000000400b4c947 */ /* 0x002fea0003800000 */
.L_x_104:
[----:B-1----:R-:W-:-:S04]  /*d740*/  @P1 MOV R7, 0x10000 ;  /* 0x0001000000071802 */ /* 0x002fc80000000f00 */
[----:B------:R1:W-:Y:S02]  /*d750*/  @P1 SYNCS.ARRIVE.TRANS64 RZ, [R6+URZ+0x58000], R7 ;  /* 0x0580000706ff19a7 */ /* 0x0003e4000800003f */
[----:B-1----:R-:W-:-:S04]  /*d760*/  PRMT R7, R2, 0x9910, RZ ;  /* 0x0000991002077816 */ /* 0x002fc800000000ff */
[----:B------:R-:W-:-:S13]  /*d770*/  ISETP.NE.AND P4, PT, R7, 0x2, PT ;  /* 0x000000020700780c */ /* 0x000fda0003f85270 */
[----:B------:R-:W-:Y:S05]  /*d780*/  @P4 BRA `(.L_x_90) ;  /* 0x0000000000044947 */ /* 0x000fea0003800000 */
[----:B------:R-:W-:Y:S01]  /*d790*/  BPT.TRAP 0x1 ;  /* 0x000000040000795c */ /* 0x000fe20000300000 */
.L_x_90:
[----:B------:R-:W-:Y:S05]  /*d7a0*/  @P0 BRA `(.L_x_91) ;  /* 0x0000000000040947 */ /* 0x000fea0003800000 */
[----:B------:R-:W-:Y:S01]  /*d7b0*/  BPT.TRAP 0x1 ;  /* 0x000000040000795c */ /* 0x000fe20000300000 */
.L_x_91:
        /* <DEDUP_REMOVED lines=15> */
[----:B------:R-:W-:Y:S01]  /*d8b0*/  UIADD3 UR25, UR25, 0x58000, URZ ;  /* 0x0005800019197890 */ /* 0x000fe2000fffe03f */
[----:B------:R-:W-:Y:S01]  /*d8c0*/  IADD3 R8, R8, 0x1, RZ ;  /* 0x0000000108087810 */ /* 0x000fe20007ffe0ff */
[----:B------:R-:W-:Y:S01]  /*d8d0*/  UIADD3 UR24, UR16, 0x8000, URZ ;  /* 0x0000800010187890 */ /* 0x000fe2000fffe03f */
[----:B------:R-:W-:Y:S01]  /*d8e0*/  SEL R6, RZ, 0x1, P4 ;  /* 0x00000001ff067807 */ /* 0x000fe20002000000 */
[----:B------:R-:W-:Y:S01]  /*d8f0*/  USHF.L.U32 UR27, UR27, 0x8, URZ ;  /* 0x000000081b1b7899 */ /* 0x000fe2000800063f */
[----:B------:R-:W-:Y:S01]  /*d900*/  SEL R0, R0, RZ, P4 ;  /* 0x000000ff00007207 */ /* 0x000fe20002000000 */
[----:B------:R-:W-:Y:S01]  /*d910*/  UIADD3 UR16, UR16, 0x10000, URZ ;  /* 0x0001000010107890 */ /* 0x000fe2000fffe03f */
[----:B------:R-:W-:Y:S01]  /*d920*/  LOP3.LUT R3, R3, R6, RZ, 0x3c, !PT ;  /* 0x0000000603037212 */ /* 0x000fe200078e3cff */
[----:B------:R-:W-:-:S03]  /*d930*/  UMOV UR17, UR25 ;  /* 0x0000001900117c82 */ /* 0x000fc60008000000 */
[----:B------:R-:W-:Y:S02]  /*d940*/  UMOV UR19, UR27 ;  /* 0x0000001b00137c82 */ /* 0x000fe40008000000 */
[----:B------:R1:W-:Y:S02]  /*d950*/  UTMALDG.4D [UR24], [UR6], desc[UR8] ;  /* 0x00000818060075b4 */ /* 0x0003e40008019000 */
[----:B------:R1:W-:Y:S02]  /*d960*/  UTMALDG.4D [UR16], [UR6], desc[UR8] ;  /* 0x00000810060075b4 */ /* 0x0003e40008019000 */
[----:B-1----:R-:W-:Y:S01]  /*d970*/  NOP ;  /* 0x0000000000007918 */ /* 0x002fe20000000000 */
.L_x_88:
[----:B------:R-:W-:Y:S05]  /*d980*/  BSYNC B1 ;  /* 0x0000000000017941 */ /* 0x000fea0003800000 */
.L_x_87:
[C---:B------:R-:W-:Y:S02]  /*d990*/  ISETP.GT.AND P4, PT, R4.reuse, 0x4, PT ;  /* 0x000000040400780c */ /* 0x040fe40003f84270 */
[----:B------:R-:W-:-:S11]  /*d9a0*/  IADD3 R4, R4, -0x2, RZ ;  /* 0xfffffffe04047810 */ /* 0x000fd60007ffe0ff */
[----:B------:R-:W-:Y:S05]  /*d9b0*/  @P4 BRA `(.L_x_92) ;  /* 0xfffffff800844947 */ /* 0x000fea000383ffff */
[----:B------:R-:W-:Y:S05]  /*d9c0*/  BSYNC B0 ;  /* 0x0000000000007941 */ /* 0x000fea0003800000 */
.L_x_81:
[----:B------:R-:W-:Y:S05]  /*d9d0*/  EXIT ;  /* 0x000000000000794d */ /* 0x000fea0003800000 */
.L_x_15:
[----:B--2---:R-:W-:-:S04]  /*d9e0*/  MOV R3, UR8 ;  /* 0x0000000800037c02 */ /* 0x004fc80008000f00 */
[----:B------:R2:W3:Y:S03]  /*d9f0*/  SYNCS.PHASECHK.TRANS64.TRYWAIT P1, [R3+URZ+0x58050], R0 ;  /* 0x05805000030075a7 */ /* 0x0004e6000802017f */
[----:B---3--:R-:W-:Y:S05]  /*da00*/  @!P1 NANOSLEEP.SYNCS 0x989680 ;  /* 0x009896800000995d */ /* 0x008fea0003900000 */
[----:B------:R-:W3:Y:S02]  /*da10*/  @!P1 SYNCS.PHASECHK.TRANS64 P1, [R3+URZ+0x58050], R0 ;  /* 0x05805000030095a7 */ /* 0x000ee4000802007f */
[----:B---3--:R-:W-:Y:S05]  /*da20*/  @!P1 BRA `(.L_x_15) ;  /* 0xfffffffc00ec9947 */ /* 0x008fea000383ffff */
[----:B------:R-:W-:Y:S05]  /*da30*/  BRA `(.L_x_93) ;  /* 0xffffff3000cc7947 */ /* 0x000fea000383ffff */
.L_x_17:
[----:B--2---:R-:W-:-:S04]  /*da40*/  MOV R0, UR37 ;  /* 0x0000002500007c02 */ /* 0x004fc80008000f00 */
[----:B------:R2:W3:Y:S03]  /*da50*/  SYNCS.PHASECHK.TRANS64.TRYWAIT P1, [R0+URZ+0x58000], R5 ;  /* 0x05800005000075a7 */ /* 0x0004e6000802017f */
[----:B---3--:R-:W-:Y:S05]  /*da60*/  @!P1 NANOSLEEP.SYNCS 0x989680 ;  /* 0x009896800000995d */ /* 0x008fea0003900000 */
[----:B------:R-:W3:Y:S02]  /*da70*/  @!P1 SYNCS.PHASECHK.TRANS64 P1, [R0+URZ+0x58000], R5 ;  /* 0x05800005000095a7 */ /* 0x000ee4000802007f */
[----:B---3--:R-:W-:Y:S05]  /*da80*/  @!P1 BRA `(.L_x_17) ;  /* 0xfffffffc00ec9947 */ /* 0x008fea000383ffff */
[----:B------:R-:W-:Y:S05]  /*da90*/  BRA `(.L_x_94) ;  /* 0xffffff3000d07947 */ /* 0x000fea000383ffff */
.L_x_18:
[----:B--2---:R-:W-:-:S04]  /*daa0*/  MOV R3, UR10 ;  /* 0x0000000a00037c02 */ /* 0x004fc80008000f00 */
[----:B------:R2:W3:Y:S03]  /*dab0*/  SYNCS.PHASECHK.TRANS64.TRYWAIT P1, [R3+URZ], R0 ;  /* 0x00000000030075a7 */ /* 0x0004e6000802017f */
[----:B---3--:R-:W-:Y:S05]  /*dac0*/  @!P1 NANOSLEEP.SYNCS 0x989680 ;  /* 0x009896800000995d */ /* 0x008fea0003900000 */
[----:B------:R-:W3:Y:S02]  /*dad0*/  @!P1 SYNCS.PHASECHK.TRANS64 P1, [R3+URZ], R0 ;  /* 0x00000000030095a7 */ /* 0x000ee4000802007f */
[----:B---3--:R-:W-:Y:S05]  /*dae0*/  @!P1 BRA `(.L_x_18) ;  /* 0xfffffffc00ec9947 */ /* 0x008fea000383ffff */
[----:B------:R-:W-:Y:S05]  /*daf0*/  BRA `(.L_x_95) ;  /* 0xffffff3000d47947 */ /* 0x000fea000383ffff */
.L_x_20:
[----:B-1----:R-:W-:-:S04]  /*db00*/  MOV R6, UR37 ;  /* 0x0000002500067c02 */ /* 0x002fc80008000f00 */
[----:B------:R1:W2:Y:S03]  /*db10*/  SYNCS.PHASECHK.TRANS64.TRYWAIT P1, [R6+URZ+0x58008], R5 ;  /* 0x05800805060075a7 */ /* 0x0002a6000802017f */
[----:B--2---:R-:W-:Y:S05]  /*db20*/  @!P1 NANOSLEEP.SYNCS 0x989680 ;  /* 0x009896800000995d */ /* 0x004fea0003900000 */
[----:B------:R-:W2:Y:S02]  /*db30*/  @!P1 SYNCS.PHASECHK.TRANS64 P1, [R6+URZ+0x58008], R5 ;  /* 0x05800805060095a7 */ /* 0x000ea4000802007f */
[----:B--2---:R-:W-:Y:S05]  /*db40*/  @!P1 BRA `(.L_x_20) ;  /* 0xfffffffc00ec9947 */ /* 0x004fea000383ffff */
[----:B------:R-:W-:Y:S05]  /*db50*/  BRA `(.L_x_96) ;  /* 0xffffff7c00247947 */ /* 0x000fea000383ffff */
.L_x_25:
[----:B-1----:R-:W-:-:S04]  /*db60*/  MOV R7, UR10 ;  /* 0x0000000a00077c02 */ /* 0x002fc80008000f00 */
[----:B------:R1:W2:Y:S03]  /*db70*/  SYNCS.PHASECHK.TRANS64.TRYWAIT P2, [R7+URZ+0x58000], R0 ;  /* 0x05800000070075a7 */ /* 0x0002a6000804017f */
[----:B--2---:R-:W-:Y:S05]  /*db80*/  @!P2 NANOSLEEP.SYNCS 0x989680 ;  /* 0x009896800000a95d */ /* 0x004fea0003900000 */
[----:B------:R-:W2:Y:S02]  /*db90*/  @!P2 SYNCS.PHASECHK.TRANS64 P2, [R7+URZ+0x58000], R0 ;  /* 0x058000000700a5a7 */ /* 0x000ea4000804007f */
[----:B--2---:R-:W-:Y:S05]  /*dba0*/  @!P2 BRA `(.L_x_25) ;  /* 0xfffffffc00eca947 */ /* 0x004fea000383ffff */
[----:B------:R-:W-:Y:S05]  /*dbb0*/  BRA `(.L_x_97) ;  /* 0xffffff8000c47947 */ /* 0x000fea000383ffff */
.L_x_29:
[----:B-1----:R-:W-:-:S04]  /*dbc0*/  MOV R8, UR11 ;  /* 0x0000000b00087c02 */ /* 0x002fc80008000f00 */
[----:B------:R1:W2:Y:S03]  /*dbd0*/  SYNCS.PHASECHK.TRANS64.TRYWAIT P2, [R8+URZ+0x58000], R11 ;  /* 0x0580000b080075a7 */ /* 0x0002a6000804017f */
[----:B--2---:R-:W-:Y:S05]  /*dbe0*/  @!P2 NANOSLEEP.SYNCS 0x989680 ;  /* 0x009896800000a95d */ /* 0x004fea0003900000 */
[----:B------:R-:W2:Y:S02]  /*dbf0*/  @!P2 SYNCS.PHASECHK.TRANS64 P2, [R8+URZ+0x58000], R11 ;  /* 0x0580000b0800a5a7 */ /* 0x000ea4000804007f */
[----:B--2---:R-:W-:Y:S05]  /*dc00*/  @!P2 BRA `(.L_x_29) ;  /* 0xfffffffc00eca947 */ /* 0x004fea000383ffff */
[----:B------:R-:W-:Y:S05]  /*dc10*/  BRA `(.L_x_28) ;  /* 0xffffffc800047947 */ /* 0x000fea000383ffff */
.L_x_45:
[----:B-1----:R-:W-:-:S04]  /*dc20*/  MOV R3, UR4 ;  /* 0x0000000400037c02 */ /* 0x002fc80008000f00 */
[----:B------:R1:W2:Y:S03]  /*dc30*/  SYNCS.PHASECHK.TRANS64.TRYWAIT P0, [R3+URZ+0x58098], R0 ;  /* 0x05809800030075a7 */ /* 0x0002a6000800017f */
[----:B--2---:R-:W-:Y:S05]  /*dc40*/  @!P0 NANOSLEEP.SYNCS 0x989680 ;  /* 0x009896800000895d */ /* 0x004fea0003900000 */
[----:B------:R-:W2:Y:S02]  /*dc50*/  @!P0 SYNCS.PHASECHK.TRANS64 P0, [R3+URZ+0x58098], R0 ;  /* 0x05809800030085a7 */ /* 0x000ea4000800007f */
[----:B--2---:R-:W-:Y:S05]  /*dc60*/  @!P0 BRA `(.L_x_45) ;  /* 0xfffffffc00ec8947 */ /* 0x004fea000383ffff */
[----:B------:R-:W-:Y:S05]  /*dc70*/  BRA `(.L_x_98) ;  /* 0xffffffd400687947 */ /* 0x000fea000383ffff */
.L_x_63:
[----:B--2---:R2:W4:Y:S02]  /*dc80*/  SYNCS.PHASECHK.TRANS64.TRYWAIT P0, [R3+URZ+0x58060], R2 ;  /* 0x05806002030075a7 */ /* 0x004524000800017f */
[----:B----4-:R-:W-:Y:S05]  /*dc90*/  @!P0 NANOSLEEP.SYNCS 0x989680 ;  /* 0x009896800000895d */ /* 0x010fea0003900000 */
[----:B------:R-:W4:Y:S02]  /*dca0*/  @!P0 SYNCS.PHASECHK.TRANS64 P0, [R3+URZ+0x58060], R2 ;  /* 0x05806002030085a7 */ /* 0x000f24000800007f */
[----:B----4-:R-:W-:Y:S05]  /*dcb0*/  @!P0 BRA `(.L_x_63) ;  /* 0xfffffffc00f08947 */ /* 0x010fea000383ffff */
[----:B------:R-:W-:Y:S05]  /*dcc0*/  BRA `(.L_x_99) ;  /* 0xffffffe800ec7947 */ /* 0x000fea000383ffff */
.L_x_68:
[----:B-1----:R1:W2:Y:S02]  /*dcd0*/  SYNCS.PHASECHK.TRANS64.TRYWAIT P0, [R5+URZ+0x58028], R0 ;  /* 0x05802800050075a7 */ /* 0x0022a4000800017f */
[----:B--2---:R-:W-:Y:S05]  /*dce0*/  @!P0 NANOSLEEP.SYNCS 0x989680 ;  /* 0x009896800000895d */ /* 0x004fea0003900000 */
[----:B------:R-:W2:Y:S02]  /*dcf0*/  @!P0 SYNCS.PHASECHK.TRANS64 P0, [R5+URZ+0x58028], R0 ;  /* 0x05802800050085a7 */ /* 0x000ea4000800007f */
[----:B--2---:R-:W-:Y:S05]  /*dd00*/  @!P0 BRA `(.L_x_68) ;  /* 0xfffffffc00f08947 */ /* 0x004fea000383ffff */
[----:B------:R-:W-:Y:S05]  /*dd10*/  BRA `(.L_x_100) ;  /* 0xffffffec00847947 */ /* 0x000fea000383ffff */
.L_x_73:
[----:B-1----:R1:W2:Y:S02]  /*dd20*/  SYNCS.PHASECHK.TRANS64.TRYWAIT P0, [R4+URZ+0x58060], R5 ;  /* 0x05806005040075a7 */ /* 0x0022a4000800017f */
[----:B--2---:R-:W-:Y:S05]  /*dd30*/  @!P0 NANOSLEEP.SYNCS 0x989680 ;  /* 0x009896800000895d */ /* 0x004fea0003900000 */
[----:B------:R-:W2:Y:S02]  /*dd40*/  @!P0 SYNCS.PHASECHK.TRANS64 P0, [R4+URZ+0x58060], R5 ;  /* 0x05806005040085a7 */ /* 0x000ea4000800007f */
[----:B--2---:R-:W-:Y:S05]  /*dd50*/  @!P0 BRA `(.L_x_73) ;  /* 0xfffffffc00f08947 */ /* 0x004fea000383ffff */
[----:B------:R-:W-:Y:S05]  /*dd60*/  BRA `(.L_x_101) ;  /* 0xfffffff0001c7947 */ /* 0x000fea000383ffff */
.L_x_78:
[----:B-1----:R1:W2:Y:S02]  /*dd70*/  SYNCS.PHASECHK.TRANS64.TRYWAIT P0, [R3+URZ+0x58028], R4 ;  /* 0x05802804030075a7 */ /* 0x0022a4000800017f */
[----:B--2---:R-:W-:Y:S05]  /*dd80*/  @!P0 NANOSLEEP.SYNCS 0x989680 ;  /* 0x009896800000895d */ /* 0x004fea0003900000 */
[----:B------:R-:W2:Y:S02]  /*dd90*/  @!P0 SYNCS.PHASECHK.TRANS64 P0, [R3+URZ+0x58028], R4 ;  /* 0x05802804030085a7 */ /* 0x000ea4000800007f */
[----:B--2---:R-:W-:Y:S05]  /*dda0*/  @!P0 BRA `(.L_x_78) ;  /* 0xfffffffc00f08947 */ /* 0x004fea000383ffff */
[----:B------:R-:W-:Y:S05]  /*ddb0*/  BRA `(.L_x_102) ;  /* 0xfffffff000c07947 */ /* 0x000fea000383ffff */
.L_x_84:
[----:B-1----:R1:W2:Y:S02]  /*ddc0*/  SYNCS.PHASECHK.TRANS64.TRYWAIT P4, [R6+URZ+0x58028], R5 ;  /* 0x05802805060075a7 */ /* 0x0022a4000808017f */
[----:B--2---:R-:W-:Y:S05]  /*ddd0*/  @!P4 NANOSLEEP.SYNCS 0x989680 ;  /* 0x009896800000c95d */ /* 0x004fea0003900000 */
[----:B------:R-:W2:Y:S02]  /*dde0*/  @!P4 SYNCS.PHASECHK.TRANS64 P4, [R6+URZ+0x58028], R5 ;  /* 0x058028050600c5a7 */ /* 0x000ea4000808007f */
[----:B--2---:R-:W-:Y:S05]  /*ddf0*/  @!P4 BRA `(.L_x_84) ;  /* 0xfffffffc00f0c947 */ /* 0x004fea000383ffff */
[----:B------:R-:W-:Y:S05]  /*de00*/  BRA `(.L_x_103) ;  /* 0xfffffff400947947 */ /* 0x000fea000383ffff */
.L_x_89:
[----:B-1----:R1:W2:Y:S02]  /*de10*/  SYNCS.PHASECHK.TRANS64.TRYWAIT P4, [R6+URZ+0x58028], R7 ;  /* 0x05802807060075a7 */ /* 0x0022a4000808017f */
[----:B--2---:R-:W-:Y:S05]  /*de20*/  @!P4 NANOSLEEP.SYNCS 0x989680 ;  /* 0x009896800000c95d */ /* 0x004fea0003900000 */
[----:B------:R-:W2:Y:S02]  /*de30*/  @!P4 SYNCS.PHASECHK.TRANS64 P4, [R6+URZ+0x58028], R7 ;  /* 0x058028070600c5a7 */ /* 0x000ea4000808007f */
[----:B--2---:R-:W-:Y:S05]  /*de40*/  @!P4 BRA `(.L_x_89) ;  /* 0xfffffffc00f0c947 */ /* 0x004fea000383ffff */
[----:B------:R-:W-:Y:S05]  /*de50*/  BRA `(.L_x_104) ;  /* 0xfffffff800387947 */ /* 0x000fea000383ffff */
        .weak           $__internal_0_$__cuda_sm20_rcp_rn_f32_slowpath
        .type           $__internal_0_$__cuda_sm20_rcp_rn_f32_slowpath,@function
        .size           $__internal_0_$__cuda_sm20_rcp_rn_f32_slowpath,(.L_x_110 - $__internal_0_$__cuda_sm20_rcp_rn_f32_slowpath)
$__internal_0_$__cuda_sm20_rcp_rn_f32_slowpath:
[----:B------:R-:W-:Y:S01]  /*de60*/  SHF.L.U32 R3, R4, 0x1, RZ ;  /* 0x0000000104037819 */ /* 0x000fe200000006ff */
[----:B------:R-:W-:Y:S03]  /*de70*/  BSSY B2, `(.L_x_105) ;  /* 0x0000030000027945 */ /* 0x000fe60003800000 */
[----:B------:R-:W-:-:S04]  /*de80*/  SHF.R.U32.HI R18, RZ, 0x18, R3 ;  /* 0x00000018ff127819 */ /* 0x000fc80000011603 */
[----:B------:R-:W-:-:S13]  /*de90*/  ISETP.NE.U32.AND P0, PT, R18, RZ, PT ;  /* 0x000000ff1200720c */ /* 0x000fda0003f05070 */
[----:B------:R-:W-:Y:S05]  /*dea0*/  @P0 BRA `(.L_x_106) ;  /* 0x0000000000280947 */ /* 0x000fea0003800000 */
[----:B------:R-:W-:-:S04]  /*deb0*/  SHF.L.U32 R3, R4, 0x1, RZ ;  /* 0x0000000104037819 */ /* 0x000fc800000006ff */
[----:B------:R-:W-:-:S13]  /*dec0*/  ISETP.NE.AND P0, PT, R3, RZ, PT ;  /* 0x000000ff0300720c */ /* 0x000fda0003f05270 */
[----:B------:R-:W-:Y:S01]  /*ded0*/  @P0 FFMA R10, R4, 1.84467440737095516160e+19, RZ ;  /* 0x5f800000040a0823 */ /* 0x000fe200000000ff */
[----:B------:R-:W-:Y:S08]  /*dee0*/  @!P0 MUFU.RCP R5, R4 ;  /* 0x0000000400058308 */ /* 0x000ff00000001000 */
[----:B------:R-:W1:Y:S02]  /*def0*/  @P0 MUFU.RCP R3, R10 ;  /* 0x0000000a00030308 */ /* 0x000e640000001000 */
[----:B-1----:R-:W-:-:S04]  /*df00*/  @P0 FFMA R12, R10, R3, -1 ;  /* 0xbf8000000a0c0423 */ /* 0x002fc80000000003 */
[----:B------:R-:W-:-:S04]  /*df10*/  @P0 FADD.FTZ R12, -R12, -RZ ;  /* 0x800000ff0c0c0221 */ /* 0x000fc80000010100 */
[----:B------:R-:W-:-:S04]  /*df20*/  @P0 FFMA R3, R3, R12, R3 ;  /* 0x0000000c03030223 */ /* 0x000fc80000000003 */
[----:B------:R-:W-:Y:S01]  /*df30*/  @P0 FFMA R5, R3, 1.84467440737095516160e+19, RZ ;  /* 0x5f80000003050823 */ /* 0x000fe200000000ff */
[----:B------:R-:W-:Y:S06]  /*df40*/  BRA `(.L_x_107) ;  /* 0x0000000000887947 */ /* 0x000fec0003800000 */
.L_x_106:
[----:B------:R-:W-:-:S04]  /*df50*/  IADD3 R21, R18, -0xfd, RZ ;  /* 0xffffff0312157810 */ /* 0x000fc80007ffe0ff */
[----:B------:R-:W-:-:S13]  /*df60*/  ISETP.GT.U32.AND P0, PT, R21, 0x1, PT ;  /* 0x000000011500780c */ /* 0x000fda0003f04070 */
[----:B------:R-:W-:Y:S05]  /*df70*/  @P0 BRA `(.L_x_108) ;  /* 0x0000000000780947 */ /* 0x000fea0003800000 */
[----:B------:R-:W-:Y:S02]  /*df80*/  LOP3.LUT R3, R4, 0x7fffff, RZ, 0xc0, !PT ;  /* 0x007fffff04037812 */ /* 0x000fe400078ec0ff */
[----:B------:R-:W-:Y:S02]  /*df90*/  MOV R14, 0x3 ;  /* 0x00000003000e7802 */ /* 0x000fe40000000f00 */
[----:B------:R-:W-:Y:S02]  /*dfa0*/  LOP3.LUT R3, R3, 0x3f800000, RZ, 0xfc, !PT ;  /* 0x3f80000003037812 */ /* 0x000fe400078efcff */
[----:B------:R-:W-:Y:S02]  /*dfb0*/  SHF.L.U32 R14, R14, R21, RZ ;  /* 0x000000150e0e7219 */ /* 0x000fe400000006ff */
[----:B------:R-:W1:Y:S02]  /*dfc0*/  MUFU.RCP R10, R3 ;  /* 0x00000003000a7308 */ /* 0x000e640000001000 */
[----:B-1----:R-:W-:-:S04]  /*dfd0*/  FFMA R5, R3, R10, -1 ;  /* 0xbf80000003057423 */ /* 0x002fc8000000000a */
[----:B------:R-:W-:-:S04]  /*dfe0*/  FADD.FTZ R5, -R5, -RZ ;  /* 0x800000ff05057221 */ /* 0x000fc80000010100 */
[CCC-:B------:R-:W-:Y:S01]  /*dff0*/  FFMA.RM R12, R10.reuse, R5.reuse, R10.reuse ;  /* 0x000000050a0c7223 */ /* 0x1c0fe2000000400a */
[----:B------:R-:W-:-:S04]  /*e000*/  FFMA.RP R13, R10, R5, R10 ;  /* 0x000000050a0d7223 */ /* 0x000fc8000000800a */
[C---:B------:R-:W-:Y:S02]  /*e010*/  LOP3.LUT R5, R12.reuse, 0x7fffff, RZ, 0xc0, !PT ;  /* 0x007fffff0c057812 */ /* 0x040fe400078ec0ff */
[----:B------:R-:W-:Y:S02]  /*e020*/  FSETP.NEU.FTZ.AND P0, PT, R12, R13, PT ;  /* 0x0000000d0c00720b */ /* 0x000fe40003f1d000 */
[----:B------:R-:W-:Y:S02]  /*e030*/  LOP3.LUT R5, R5, 0x800000, RZ, 0xfc, !PT ;  /* 0x0080000005057812 */ /* 0x000fe400078efcff */
[----:B------:R-:W-:Y:S02]  /*e040*/  SEL R10, RZ, 0xffffffff, !P0 ;  /* 0xffffffffff0a7807 */ /* 0x000fe40004000000 */
[----:B------:R-:W-:Y:S02]  /*e050*/  LOP3.LUT R14, R14, R5, RZ, 0xc0, !PT ;  /* 0x000000050e0e7212 */ /* 0x000fe400078ec0ff */
[----:B------:R-:W-:-:S02]  /*e060*/  IADD3 R10, -R10, RZ, RZ ;  /* 0x000000ff0a0a7210 */ /* 0x000fc40007ffe1ff */
[-C--:B------:R-:W-:Y:S02]  /*e070*/  SHF.R.U32.HI R14, RZ, R21.reuse, R14 ;  /* 0x00000015ff0e7219 */ /* 0x080fe4000001160e */
[----:B------:R-:W-:Y:S02]  /*e080*/  LOP3.LUT P1, RZ, R10, R21, R5, 0xf8, !PT ;  /* 0x000000150aff7212 */ /* 0x000fe4000782f805 */
[C---:B------:R-:W-:Y:S02]  /*e090*/  LOP3.LUT P0, RZ, R14.reuse, 0x1, RZ, 0xc0, !PT ;  /* 0x000000010eff7812 */ /* 0x040fe4000780c0ff */
[----:B------:R-:W-:Y:S02]  /*e0a0*/  LOP3.LUT P2, RZ, R14, 0x2, RZ, 0xc0, !PT ;  /* 0x000000020eff7812 */ /* 0x000fe4000784c0ff */
[----:B------:R-:W-:Y:S02]  /*e0b0*/  IADD3 R10, R18, -0xfc, RZ ;  /* 0xffffff04120a7810 */ /* 0x000fe40007ffe0ff */
[----:B------:R-:W-:-:S02]  /*e0c0*/  PLOP3.LUT P0, PT, P0, P1, P2, 0xe0, 0x0 ;  /* 0x000000000000781c */ /* 0x000fc40000703c20 */
[----:B------:R-:W-:Y:S02]  /*e0d0*/  LOP3.LUT P1, RZ, R4, 0x7fffff, RZ, 0xc0, !PT ;  /* 0x007fffff04ff7812 */ /* 0x000fe4000782c0ff */
[----:B------:R-:W-:Y:S02]  /*e0e0*/  SEL R3, RZ, 0x1, !P0 ;  /* 0x00000001ff037807 */ /* 0x000fe40004000000 */
[----:B------:R-:W-:Y:S02]  /*e0f0*/  SHF.R.U32.HI R5, RZ, R10, R5 ;  /* 0x0000000aff057219 */ /* 0x000fe40000011605 */
[----:B------:R-:W-:-:S04]  /*e100*/  IADD3 R3, -R3, RZ, RZ ;  /* 0x000000ff03037210 */ /* 0x000fc80007ffe1ff */
[----:B------:R-:W-:-:S13]  /*e110*/  ISETP.GE.AND P0, PT, R3, RZ, PT ;  /* 0x000000ff0300720c */ /* 0x000fda0003f06270 */
[----:B------:R-:W-:-:S04]  /*e120*/  @!P0 IADD3 R5, R5, 0x1, RZ ;  /* 0x0000000105058810 */ /* 0x000fc80007ffe0ff */
[----:B------:R-:W-:-:S04]  /*e130*/  @!P1 SHF.L.U32 R5, R5, 0x1, RZ ;  /* 0x0000000105059819 */ /* 0x000fc800000006ff */
[----:B------:R-:W-:Y:S01]  /*e140*/  LOP3.LUT R5, R5, 0x80000000, R4, 0xf8, !PT ;  /* 0x8000000005057812 */ /* 0x000fe200078ef804 */
[----:B------:R-:W-:Y:S06]  /*e150*/  BRA `(.L_x_107) ;  /* 0x0000000000047947 */ /* 0x000fec0003800000 */
.L_x_108:
[----:B------:R1:W2:Y:S02]  /*e160*/  MUFU.RCP R5, R4 ;  /* 0x0000000400057308 */ /* 0x0002a40000001000 */
.L_x_107:
[----:B------:R-:W-:Y:S05]  /*e170*/  BSYNC B2 ;  /* 0x0000000000027941 */ /* 0x000fea0003800000 */
.L_x_105:
[----:B--2---:R-:W-:Y:S02]  /*e180*/  MOV R10, R5 ;  /* 0x00000005000a7202 */ /* 0x004fe40000000f00 */
[----:B-1----:R-:W-:Y:S02]  /*e190*/  MOV R4, R15 ;  /* 0x0000000f00047202 */ /* 0x002fe40000000f00 */
[----:B------:R-:W-:-:S04]  /*e1a0*/  MOV R5, 0x0 ;  /* 0x0000000000057802 */ /* 0x000fc80000000f00 */
[----:B------:R-:W-:Y:S05]  /*e1b0*/  RET.REL.NODEC R4 `(_ZN7cutlass13device_kernelINS_4fmha6kernel28FmhaKernelTmaWarpSpecializedINS1_10collective30FmhaMainloopTmaWarpSpecializedINS_10bfloat16_tEffN4cute5tupleIJNS7_1CILi128EEENS9_ILi256EEESA_EEENS8_IJiNS9_ILi1EEENS8_IJiiEEEEEESF_SF_NS4_13DefaultFusionEJEEENS4_15FmhaFwdEpilogueIS6_fNS8_IJNS9_ILi64EEESA_SB_EEEEENS2_23IndividualTileSchedulerEJEEEEEvNT_6ParamsE) ;  /* 0xffffff1c04907950 */ /* 0x000fea0003c3ffff */
.L_x_109:
[----:B------:R-:W-:-:S00]  /*e1c0*/  BRA `(.L_x_109) ;  /* 0xfffffffc00fc7947 */ /* 0x000fc0000383ffff */
[----:B------:R-:W-:-:S00]  /*e1d0*/  NOP ;  /* 0x0000000000007918 */ /* 0x000fc00000000000 */
        /* <DEDUP_REMOVED lines=10> */
.L_x_110:


//--------------------- .nv.global.init           --------------------------
	.section	.nv.global.init,"aw",@progbits
.nv.global.init:
	.type		$str$24,@object
	.size		$str$24,($str$25 - $str$24)
$str$24:
        /*0000*/ 	.byte	0x28, 0x61, 0x64, 0x64, 0x72, 0x65, 0x73, 0x73, 0x20, 0x26, 0x20, 0x6d, 0x61, 0x73, 0x6b, 0x29
        /*0010*/ 	.byte	0x20, 0x3d, 0x3d, 0x20, 0x30, 0x00
	.type		$str$25,@object
	.size		$str$25,(__unnamed_1 - $str$25)
$str$25:
        /*0016*/ 	.byte	0x2f, 0x74, 0x6d, 0x70, 0x2f, 0x63, 0x75, 0x74, 0x6c, 0x61, 0x73, 0x73, 0x5f, 0x73, 0x77, 0x65
        /*0026*/ 	.byte	0x65, 0x70, 0x5f, 0x73, 0x72, 0x63, 0x2f, 0x69, 0x6e, 0x63, 0x6c, 0x75, 0x64, 0x65, 0x2f, 0x63
        /*0036*/ 	.byte	0x75, 0x74, 0x65, 0x2f, 0x70, 0x6f, 0x69, 0x6e, 0x74, 0x65, 0x72, 0x5f, 0x66, 0x6c, 0x61, 0x67
        /*0046*/ 	.byte	0x67, 0x65, 0x64, 0x2e, 0x68, 0x70, 0x70, 0x00
	.type		__unnamed_1,@object
	.size		__unnamed_1,(__unnamed_2 - __unnamed_1)
__unnamed_1:
        /*004e*/ 	.byte	0x61, 0x75, 0x74, 0x6f, 0x20, 0x63, 0x75, 0x74, 0x65, 0x3a, 0x3a, 0x61, 0x73, 0x5f, 0x70, 0x6f
        /* <DEDUP_REMOVED lines=27> */
        /*020e*/ 	.byte	0x32, 0x30, 0x34, 0x38, 0x3e, 0x3e, 0x3e, 0x3e, 0x3e, 0x5d, 0x00
	.type		__unnamed_2,@object
	.size		__unnamed_2,(.L_1 - __unnamed_2)
__unnamed_2:
        /* <DEDUP_REMOVED lines=29> */
.L_1:


//--------------------- .nv.shared._ZN7cutlass13device_kernelINS_4fmha6kernel28FmhaKernelTmaWarpSpecializedINS1_10collective30FmhaMainloopTmaWarpSpecializedINS_10bfloat16_tEffN4cute5tupleIJNS7_1CILi128EEENS9_ILi256EEESA_EEENS8_IJiNS9_ILi1EEENS8_IJiiEEEEEESF_SF_NS4_13DefaultFusionEJEEENS4_15FmhaFwdEpilogueIS6_fNS8_IJNS9_ILi64EEESA_SB_EEEEENS2_23IndividualTileSchedulerEJEEEEEvNT_6ParamsE --------------------------
	.section	.nv.shared._ZN7cutlass13device_kernelINS_4fmha6kernel28FmhaKernelTmaWarpSpecializedINS1_10collective30FmhaMainloopTmaWarpSpecializedINS_10bfloat16_tEffN4cute5tupleIJNS7_1CILi128EEENS9_ILi256EEESA_EEENS8_IJiNS9_ILi1EEENS8_IJiiEEEEEESF_SF_NS4_13DefaultFusionEJEEENS4_15FmhaFwdEpilogueIS6_fNS8_IJNS9_ILi64EEESA_SB_EEEEENS2_23IndividualTileSchedulerEJEEEEEvNT_6ParamsE,"aw",@nobits
	.sectionflags	@""
	.align	16
	.zero		1024


//--------------------- .nv.shared.reserved.0     --------------------------
	.section	.nv.shared.reserved.0,"aw",@nobits
	.weak		__nv_reservedSMEM_offset_0_alias
	.size		__nv_reservedSMEM_offset_0_alias, 0, 0
	.other		__nv_reservedSMEM_offset_0_alias,@"STO_CUDA_RESERVED_SHARED STV_DEFAULT"
__nv_reservedSMEM_offset_0_alias:
	.zero		0


//--------------------- .nv.global                --------------------------
	.section	.nv.global,"aw",@nobits
.nv.global:
	.type		_ZN39_INTERNAL_2f5610de_4_k_cu_771cf1fa_27994cute1_E,@object
	.size		_ZN39_INTERNAL_2f5610de_4_k_cu_771cf1fa_27994cute1_E,(_ZN39_INTERNAL_2f5610de_4_k_cu_771cf1fa_27994cuda3std3__45__cpo6cbeginE - _ZN39_INTERNAL_2f5610de_4_k_cu_771cf1fa_27994cute1_E)
_ZN39_INTERNAL_2f5610de_4_k_cu_771cf1fa_27994cute1_E:
	.zero		1
	.type		_ZN39_INTERNAL_2f5610de_4_k_cu_771cf1fa_27994cuda3std3__45__cpo6cbeginE,@object
	.size		_ZN39_INTERNAL_2f5610de_4_k_cu_771cf1fa_27994cuda3std3__45__cpo6cbeginE,(_ZN39_INTERNAL_2f5610de_4_k_cu_771cf1fa_27994cuda3std3__48in_placeE - _ZN39_INTERNAL_2f5610de_4_k_cu_771cf1fa_27994cuda3std3__45__cpo6cbeginE)
_ZN39_INTERNAL_2f5610de_4_k_cu_771cf1fa_27994cuda3std3__45__cpo6cbeginE:
	.zero		1
	.type		_ZN39_INTERNAL_2f5610de_4_k_cu_771cf1fa_27994cuda3std3__48in_placeE,@object
	.size		_ZN39_INTERNAL_2f5610de_4_k_cu_771cf1fa_27994cuda3std3__48in_placeE,(_ZN39_INTERNAL_2f5610de_4_k_cu_771cf1fa_27994cuda3std6ranges3__45__cpo9iter_moveE - _ZN39_INTERNAL_2f5610de_4_k_cu_771cf1fa_27994cuda3std3__48in_placeE)
_ZN39_INTERNAL_2f5610de_4_k_cu_771cf1fa_27994cuda3std3__48in_placeE:
	.zero		1
	.type		_ZN39_INTERNAL_2f5610de_4_k_cu_771cf1fa_27994cuda3std6ranges3__45__cpo9iter_moveE,@object
	.size		_ZN39_INTERNAL_2f5610de_4_k_cu_771cf1fa_27994cuda3std6ranges3__45__cpo9iter_moveE,(_ZN39_INTERNAL_2f5610de_4_k_cu_771cf1fa_27994cuda3std3__45__cpo5beginE - _ZN39_INTERNAL_2f5610de_4_k_cu_771cf1fa_27994cuda3std6ranges3__45__cpo9iter_moveE)
_ZN39_INTERNAL_2f5610de_4_k_cu_771cf1fa_27994cuda3std6ranges3__45__cpo9iter_moveE:
	.zero		1
	.type		_ZN39_INTERNAL_2f5610de_4_k_cu_771cf1fa_27994cuda3std3__45__cpo5beginE,@object
	.size		_ZN39_INTERNAL_2f5610de_4_k_cu_771cf1fa_27994cuda3std3__45__cpo5beginE,(_ZN39_INTERNAL_2f5610de_4_k_cu_771cf1fa_27994cuda3std3__441_GLOBAL__N__2f5610de_4_k_cu_771cf1fa_27996ignoreE - _ZN39_INTERNAL_2f5610de_4_k_cu_771cf1fa_27994cuda3std3__45__cpo5beginE)
_ZN39_INTERNAL_2f5610de_4_k_cu_771cf1fa_27994cuda3std3__45__cpo5beginE:
	.zero		1
	.type		_ZN39_INTERNAL_2f5610de_4_k_cu_771cf1fa_27994cuda3std3__441_GLOBAL__N__2f5610de_4_k_cu_771cf1fa_27996ignoreE,@object
	.size		_ZN39_INTERNAL_2f5610de_4_k_cu_771cf1fa_27994cuda3std3__441_GLOBAL__N__2f5610de_4_k_cu_771cf1fa_27996ignoreE,(_ZN39_INTERNAL_2f5610de_4_k_cu_771cf1fa_27994cute7productE - _ZN39_INTERNAL_2f5610de_4_k_cu_771cf1fa_27994cuda3std3__441_GLOBAL__N__2f5610de_4_k_cu_771cf1fa_27996ignoreE)
_ZN39_INTERNAL_2f5610de_4_k_cu_771cf1fa_27994cuda3std3__441_GLOBAL__N__2f5610de_4_k_cu_771cf1fa_27996ignoreE:
	.zero		1
	.type		_ZN39_INTERNAL_2f5610de_4_k_cu_771cf1fa_27994cute7productE,@object
	.size		_ZN39_INTERNAL_2f5610de_4_k_cu_771cf1fa_27994cute7productE,(_ZN39_INTERNAL_2f5610de_4_k_cu_771cf1fa_27994cuda3std3__45__cpo3endE - _ZN39_INTERNAL_2f5610de_4_k_cu_771cf1fa_27994cute7productE)
_ZN39_INTERNAL_2f5610de_4_k_cu_771cf1fa_27994cute7productE:
	.zero		1
	.type		_ZN39_INTERNAL_2f5610de_4_k_cu_771cf1fa_27994cuda3std3__45__cpo3endE,@object
	.size		_ZN39_INTERNAL_2f5610de_4_k_cu_771cf1fa_27994cuda3std3__45__cpo3endE,(_ZN39_INTERNAL_2f5610de_4_k_cu_771cf1fa_27994cuda3std3__419piecewise_constructE - _ZN39_INTERNAL_2f5610de_4_k_cu_771cf1fa_27994cuda3std3__45__cpo3endE)
_ZN39_INTERNAL_2f5610de_4_k_cu_771cf1fa_27994cuda3std3__45__cpo3endE:
	.zero		1
	.type		_ZN39_INTERNAL_2f5610de_4_k_cu_771cf1fa_27994cuda3std3__419piecewise_constructE,@object
	.size		_ZN39_INTERNAL_2f5610de_4_k_cu_771cf1fa_27994cuda3std3__419piecewise_constructE,(_ZN39_INTERNAL_2f5610de_4_k_cu_771cf1fa_27994cuda3std3__45__cpo4cendE - _ZN39_INTERNAL_2f5610de_4_k_cu_771cf1fa_27994cuda3std3__419piecewise_constructE)
_ZN39_INTERNAL_2f5610de_4_k_cu_771cf1fa_27994cuda3std3__419piecewise_constructE:
	.zero		1
	.type		_ZN39_INTERNAL_2f5610de_4_k_cu_771cf1fa_27994cuda3std3__45__cpo4cendE,@object
	.size		_ZN39_INTERNAL_2f5610de_4_k_cu_771cf1fa_27994cuda3std3__45__cpo4cendE,(_ZN39_INTERNAL_2f5610de_4_k_cu_771cf1fa_27994cuda3std6ranges3__45__cpo4swapE - _ZN39_INTERNAL_2f5610de_4_k_cu_771cf1fa_27994cuda3std3__45__cpo4cendE)
_ZN39_INTERNAL_2f5610de_4_k_cu_771cf1fa_27994cuda3std3__45__cpo4cendE:
	.zero		1
	.type		_ZN39_INTERNAL_2f5610de_4_k_cu_771cf1fa_27994cuda3std6ranges3__45__cpo4swapE,@object
	.size		_ZN39_INTERNAL_2f5610de_4_k_cu_771cf1fa_27994cuda3std6ranges3__45__cpo4swapE,(.L_9 - _ZN39_INTERNAL_2f5610de_4_k_cu_771cf1fa_27994cuda3std6ranges3__45__cpo4swapE)
_ZN39_INTERNAL_2f5610de_4_k_cu_771cf1fa_27994cuda3std6ranges3__45__cpo4swapE:
	.zero		1
.L_9:


//--------------------- .nv.constant0._ZN7cutlass13device_kernelINS_4fmha6kernel28FmhaKernelTmaWarpSpecializedINS1_10collective30FmhaMainloopTmaWarpSpecializedINS_10bfloat16_tEffN4cute5tupleIJNS7_1CILi128EEENS9_ILi256EEESA_EEENS8_IJiNS9_ILi1EEENS8_IJiiEEEEEESF_SF_NS4_13DefaultFusionEJEEENS4_15FmhaFwdEpilogueIS6_fNS8_IJNS9_ILi64EEESA_SB_EEEEENS2_23IndividualTileSchedulerEJEEEEEvNT_6ParamsE --------------------------
	.section	.nv.constant0._ZN7cutlass13device_kernelINS_4fmha6kernel28FmhaKernelTmaWarpSpecializedINS1_10collective30FmhaMainloopTmaWarpSpecializedINS_10bfloat16_tEffN4cute5tupleIJNS7_1CILi128EEENS9_ILi256EEESA_EEENS8_IJiNS9_ILi1EEENS8_IJiiEEEEEESF_SF_NS4_13DefaultFusionEJEEENS4_15FmhaFwdEpilogueIS6_fNS8_IJNS9_ILi64EEESA_SB_EEEEENS2_23IndividualTileSchedulerEJEEEEEvNT_6ParamsE,"a",@progbits
	.sectionflags	@""
	.align	4
.nv.constant0._ZN7cutlass13device_kernelINS_4fmha6kernel28FmhaKernelTmaWarpSpecializedINS1_10collective30FmhaMainloopTmaWarpSpecializedINS_10bfloat16_tEffN4cute5tupleIJNS7_1CILi128EEENS9_ILi256EEESA_EEENS8_IJiNS9_ILi1EEENS8_IJiiEEEEEESF_SF_NS4_13DefaultFusionEJEEENS4_15FmhaFwdEpilogueIS6_fNS8_IJNS9_ILi64EEESA_SB_EEEEENS2_23IndividualTileSchedulerEJEEEEEvNT_6ParamsE:
	.zero		2688


//--------------------- SYMBOLS --------------------------

	.type		.nv.reservedSmem.offset0,@object
	.size		.nv.reservedSmem.offset0,0x4
	.type		__assertfail,@function
